//
// Generated by NVIDIA NVVM Compiler
//
// Compiler Build ID: CL-36424714
// Cuda compilation tools, release 13.0, V13.0.88
// Based on NVVM 20.0.0
//

.version 9.0
.target sm_100
.address_size 64

	// .globl	_Z21hermite_jacobi_kernelP6float2iibS0_iPffj
.global .align 8 .b8 zero__[8];
.global .align 8 .b8 zero_f2[8];
// _ZZ21hermite_jacobi_kernelP6float2iibS0_iPffjE3ids has been demoted
// _ZZ21hermite_jacobi_kernelP6float2iibS0_iPffjE3s_a has been demoted

.visible .entry _Z21hermite_jacobi_kernelP6float2iibS0_iPffj(
	.param .u64 .ptr .align 1 _Z21hermite_jacobi_kernelP6float2iibS0_iPffj_param_0,
	.param .u32 _Z21hermite_jacobi_kernelP6float2iibS0_iPffj_param_1,
	.param .u32 _Z21hermite_jacobi_kernelP6float2iibS0_iPffj_param_2,
	.param .u8 _Z21hermite_jacobi_kernelP6float2iibS0_iPffj_param_3,
	.param .u64 .ptr .align 1 _Z21hermite_jacobi_kernelP6float2iibS0_iPffj_param_4,
	.param .u32 _Z21hermite_jacobi_kernelP6float2iibS0_iPffj_param_5,
	.param .u64 .ptr .align 1 _Z21hermite_jacobi_kernelP6float2iibS0_iPffj_param_6,
	.param .f32 _Z21hermite_jacobi_kernelP6float2iibS0_iPffj_param_7,
	.param .u32 _Z21hermite_jacobi_kernelP6float2iibS0_iPffj_param_8
)
{
	.reg .pred 	%p<58>;
	.reg .b16 	%rs<2>;
	.reg .b32 	%r<236>;
	.reg .b32 	%f<176>;
	.reg .b64 	%rd<124>;
	// demoted variable
	.shared .align 4 .b8 _ZZ21hermite_jacobi_kernelP6float2iibS0_iPffjE3ids[256];
	// demoted variable
	.shared .align 4 .b8 _ZZ21hermite_jacobi_kernelP6float2iibS0_iPffjE3s_a[256];
	ld.param.u64 	%rd10, [_Z21hermite_jacobi_kernelP6float2iibS0_iPffj_param_0];
	ld.param.u32 	%r94, [_Z21hermite_jacobi_kernelP6float2iibS0_iPffj_param_1];
	ld.param.u32 	%r95, [_Z21hermite_jacobi_kernelP6float2iibS0_iPffj_param_2];
	ld.param.s8 	%rs1, [_Z21hermite_jacobi_kernelP6float2iibS0_iPffj_param_3];
	ld.param.u64 	%rd11, [_Z21hermite_jacobi_kernelP6float2iibS0_iPffj_param_4];
	ld.param.u32 	%r96, [_Z21hermite_jacobi_kernelP6float2iibS0_iPffj_param_5];
	ld.param.f32 	%f20, [_Z21hermite_jacobi_kernelP6float2iibS0_iPffj_param_7];
	cvta.to.global.u64 	%rd1, %rd10;
	cvta.to.global.u64 	%rd2, %rd11;
	mov.u32 	%r1, %tid.x;
	setp.ge.u32 	%p2, %r1, %r94;
	@%p2 bra 	$L__BB0_13;
	add.s32 	%r99, %r94, -1;
	and.b32  	%r2, %r94, 7;
	setp.lt.u32 	%p3, %r99, 7;
	mov.b32 	%r208, 0;
	@%p3 bra 	$L__BB0_4;
	and.b32  	%r208, %r94, -8;
	mov.b32 	%r206, 0;
$L__BB0_3:
	.pragma "nounroll";
	mad.lo.s32 	%r101, %r206, %r96, %r1;
	mul.wide.u32 	%rd12, %r101, 8;
	add.s64 	%rd13, %rd2, %rd12;
	mov.f32 	%f21, 0f00000000;
	st.global.v2.f32 	[%rd13], {%f21, %f21};
	add.s32 	%r102, %r101, %r96;
	mul.wide.u32 	%rd14, %r102, 8;
	add.s64 	%rd15, %rd2, %rd14;
	st.global.v2.f32 	[%rd15], {%f21, %f21};
	add.s32 	%r103, %r102, %r96;
	mul.wide.u32 	%rd16, %r103, 8;
	add.s64 	%rd17, %rd2, %rd16;
	st.global.v2.f32 	[%rd17], {%f21, %f21};
	add.s32 	%r104, %r103, %r96;
	mul.wide.u32 	%rd18, %r104, 8;
	add.s64 	%rd19, %rd2, %rd18;
	st.global.v2.f32 	[%rd19], {%f21, %f21};
	add.s32 	%r105, %r104, %r96;
	mul.wide.u32 	%rd20, %r105, 8;
	add.s64 	%rd21, %rd2, %rd20;
	st.global.v2.f32 	[%rd21], {%f21, %f21};
	add.s32 	%r106, %r105, %r96;
	mul.wide.u32 	%rd22, %r106, 8;
	add.s64 	%rd23, %rd2, %rd22;
	st.global.v2.f32 	[%rd23], {%f21, %f21};
	add.s32 	%r107, %r106, %r96;
	mul.wide.u32 	%rd24, %r107, 8;
	add.s64 	%rd25, %rd2, %rd24;
	st.global.v2.f32 	[%rd25], {%f21, %f21};
	add.s32 	%r108, %r107, %r96;
	mul.wide.u32 	%rd26, %r108, 8;
	add.s64 	%rd27, %rd2, %rd26;
	st.global.v2.f32 	[%rd27], {%f21, %f21};
	add.s32 	%r206, %r206, 8;
	setp.ne.s32 	%p4, %r206, %r208;
	@%p4 bra 	$L__BB0_3;
$L__BB0_4:
	setp.eq.s32 	%p5, %r2, 0;
	@%p5 bra 	$L__BB0_12;
	and.b32  	%r7, %r94, 3;
	setp.lt.u32 	%p6, %r2, 4;
	@%p6 bra 	$L__BB0_7;
	mad.lo.s32 	%r109, %r208, %r96, %r1;
	mul.wide.u32 	%rd28, %r109, 8;
	add.s64 	%rd29, %rd2, %rd28;
	mov.f32 	%f22, 0f00000000;
	st.global.v2.f32 	[%rd29], {%f22, %f22};
	add.s32 	%r110, %r109, %r96;
	mul.wide.u32 	%rd30, %r110, 8;
	add.s64 	%rd31, %rd2, %rd30;
	st.global.v2.f32 	[%rd31], {%f22, %f22};
	add.s32 	%r111, %r110, %r96;
	mul.wide.u32 	%rd32, %r111, 8;
	add.s64 	%rd33, %rd2, %rd32;
	st.global.v2.f32 	[%rd33], {%f22, %f22};
	add.s32 	%r112, %r111, %r96;
	mul.wide.u32 	%rd34, %r112, 8;
	add.s64 	%rd35, %rd2, %rd34;
	st.global.v2.f32 	[%rd35], {%f22, %f22};
	add.s32 	%r208, %r208, 4;
$L__BB0_7:
	setp.eq.s32 	%p7, %r7, 0;
	@%p7 bra 	$L__BB0_12;
	setp.eq.s32 	%p8, %r7, 1;
	@%p8 bra 	$L__BB0_10;
	mad.lo.s32 	%r113, %r208, %r96, %r1;
	mul.wide.u32 	%rd36, %r113, 8;
	add.s64 	%rd37, %rd2, %rd36;
	mov.f32 	%f23, 0f00000000;
	st.global.v2.f32 	[%rd37], {%f23, %f23};
	add.s32 	%r114, %r113, %r96;
	mul.wide.u32 	%rd38, %r114, 8;
	add.s64 	%rd39, %rd2, %rd38;
	st.global.v2.f32 	[%rd39], {%f23, %f23};
	add.s32 	%r208, %r208, 2;
$L__BB0_10:
	and.b32  	%r115, %r94, 1;
	setp.eq.b32 	%p9, %r115, 1;
	not.pred 	%p10, %p9;
	@%p10 bra 	$L__BB0_12;
	mad.lo.s32 	%r116, %r208, %r96, %r1;
	mul.wide.u32 	%rd40, %r116, 8;
	add.s64 	%rd41, %rd2, %rd40;
	mov.f32 	%f24, 0f00000000;
	st.global.v2.f32 	[%rd41], {%f24, %f24};
$L__BB0_12:
	mad.lo.s32 	%r117, %r96, %r1, %r1;
	mul.wide.u32 	%rd42, %r117, 8;
	add.s64 	%rd43, %rd2, %rd42;
	mov.f32 	%f25, 0f00000000;
	mov.f32 	%f26, 0f3F800000;
	st.global.v2.f32 	[%rd43], {%f26, %f25};
$L__BB0_13:
	ld.param.u32 	%r204, [_Z21hermite_jacobi_kernelP6float2iibS0_iPffj_param_8];
	setp.eq.s32 	%p11, %r204, 0;
	@%p11 bra 	$L__BB0_28;
	setp.lt.s32 	%p12, %r94, 2;
	@%p12 bra 	$L__BB0_28;
	add.s32 	%r12, %r95, 1;
	setp.ne.s16 	%p13, %rs1, 0;
	setp.lt.u32 	%p14, %r1, %r94;
	and.pred  	%p1, %p14, %p13;
	mov.b32 	%r210, 0;
	not.pred 	%p22, %p1;
$L__BB0_16:
	add.s32 	%r210, %r210, 1;
	mov.b32 	%r211, 0;
$L__BB0_17:
	mul.lo.s32 	%r120, %r211, %r95;
	add.s32 	%r121, %r120, %r211;
	mul.wide.s32 	%rd44, %r121, 8;
	add.s64 	%rd3, %rd1, %rd44;
	add.s32 	%r122, %r120, %r1;
	mul.wide.u32 	%rd45, %r122, 8;
	add.s64 	%rd4, %rd1, %rd45;
	mad.lo.s32 	%r215, %r95, %r1, %r211;
	mad.lo.s32 	%r123, %r211, %r96, %r1;
	mul.wide.u32 	%rd46, %r123, 8;
	add.s64 	%rd5, %rd2, %rd46;
	sub.s32 	%r218, %r211, %r94;
	add.s32 	%r217, %r123, %r96;
	mad.lo.s32 	%r216, %r12, %r211, 1;
	add.s32 	%r124, %r120, %r95;
	add.s32 	%r212, %r211, %r124;
	add.s32 	%r213, %r1, %r124;
	mov.u32 	%r214, %r212;
$L__BB0_18:
	ld.global.f32 	%f1, [%rd3];
	add.s32 	%r125, %r214, 1;
	mul.wide.s32 	%rd47, %r125, 8;
	add.s64 	%rd6, %rd1, %rd47;
	ld.global.f32 	%f2, [%rd6];
	mul.wide.s32 	%rd48, %r212, 8;
	add.s64 	%rd7, %rd1, %rd48;
	ld.global.v2.f32 	{%f3, %f4}, [%rd7];
	abs.f32 	%f27, %f3;
	abs.f32 	%f28, %f4;
	setp.gt.f32 	%p15, %f27, %f28;
	selp.f32 	%f29, %f27, %f28, %p15;
	selp.f32 	%f30, %f28, %f27, %p15;
	div.rn.f32 	%f31, %f30, %f29;
	fma.rn.f32 	%f32, %f31, %f31, 0f3F800000;
	sqrt.rn.f32 	%f33, %f32;
	mul.f32 	%f34, %f33, %f29;
	setp.eq.f32 	%p16, %f29, 0f00000000;
	setp.gt.f32 	%p17, %f29, 0f7F7FFFFF;
	setp.gt.f32 	%p18, %f30, 0f7F7FFFFF;
	add.f32 	%f35, %f27, %f28;
	selp.f32 	%f36, %f35, %f34, %p17;
	selp.f32 	%f37, %f35, %f36, %p16;
	selp.f32 	%f5, %f35, %f37, %p18;
	setp.lt.f32 	%p19, %f5, %f20;
	@%p19 bra 	$L__BB0_25;
	setp.ge.u32 	%p20, %r1, %r94;
	sub.f32 	%f38, %f1, %f2;
	add.f32 	%f39, %f5, %f5;
	mov.f32 	%f40, 0f3F800000;
	copysign.f32 	%f41, %f38, %f40;
	mul.f32 	%f42, %f41, %f39;
	abs.f32 	%f43, %f38;
	mul.f32 	%f44, %f5, 0f40800000;
	mul.f32 	%f45, %f5, %f44;
	fma.rn.f32 	%f46, %f38, %f38, %f45;
	sqrt.rn.f32 	%f47, %f46;
	add.f32 	%f48, %f43, %f47;
	div.rn.f32 	%f6, %f42, %f48;
	fma.rn.f32 	%f49, %f6, %f6, 0f3F800000;
	sqrt.rn.f32 	%f50, %f49;
	rcp.rn.f32 	%f7, %f50;
	mul.f32 	%f51, %f7, %f6;
	div.rn.f32 	%f52, %f51, %f5;
	mul.f32 	%f8, %f3, %f52;
	mul.f32 	%f9, %f4, %f52;
	@%p20 bra 	$L__BB0_21;
	ld.global.v2.f32 	{%f53, %f54}, [%rd4];
	mul.wide.u32 	%rd49, %r213, 8;
	add.s64 	%rd50, %rd1, %rd49;
	ld.global.v2.f32 	{%f55, %f56}, [%rd50];
	mul.f32 	%f57, %f7, %f53;
	mul.f32 	%f58, %f54, 0f00000000;
	sub.f32 	%f59, %f57, %f58;
	mul.f32 	%f60, %f7, %f54;
	fma.rn.f32 	%f61, %f53, 0f00000000, %f60;
	mul.f32 	%f62, %f9, %f56;
	fma.rn.f32 	%f63, %f8, %f55, %f62;
	mul.f32 	%f64, %f8, %f56;
	mul.f32 	%f65, %f9, %f55;
	sub.f32 	%f66, %f64, %f65;
	add.f32 	%f67, %f59, %f63;
	add.f32 	%f68, %f61, %f66;
	st.global.v2.f32 	[%rd4], {%f67, %f68};
	mul.f32 	%f69, %f7, %f55;
	mul.f32 	%f70, %f56, 0f00000000;
	sub.f32 	%f71, %f69, %f70;
	mul.f32 	%f72, %f7, %f56;
	fma.rn.f32 	%f73, %f55, 0f00000000, %f72;
	mul.f32 	%f74, %f8, %f53;
	mul.f32 	%f75, %f9, %f54;
	sub.f32 	%f76, %f74, %f75;
	mul.f32 	%f77, %f8, %f54;
	fma.rn.f32 	%f78, %f9, %f53, %f77;
	sub.f32 	%f79, %f71, %f76;
	sub.f32 	%f80, %f73, %f78;
	st.global.v2.f32 	[%rd50], {%f79, %f80};
	mad.lo.s32 	%r126, %r95, %r1, %r211;
	mul.wide.u32 	%rd51, %r126, 8;
	add.s64 	%rd52, %rd1, %rd51;
	ld.global.v2.f32 	{%f81, %f82}, [%rd52];
	add.s32 	%r127, %r215, 1;
	mul.wide.u32 	%rd53, %r127, 8;
	add.s64 	%rd54, %rd1, %rd53;
	ld.global.v2.f32 	{%f83, %f84}, [%rd54];
	mul.f32 	%f85, %f7, %f81;
	mul.f32 	%f86, %f82, 0f00000000;
	sub.f32 	%f87, %f85, %f86;
	mul.f32 	%f88, %f7, %f82;
	fma.rn.f32 	%f89, %f81, 0f00000000, %f88;
	mul.f32 	%f90, %f8, %f83;
	mul.f32 	%f91, %f9, %f84;
	sub.f32 	%f92, %f90, %f91;
	mul.f32 	%f93, %f8, %f84;
	fma.rn.f32 	%f94, %f9, %f83, %f93;
	add.f32 	%f95, %f87, %f92;
	add.f32 	%f96, %f89, %f94;
	st.global.v2.f32 	[%rd52], {%f95, %f96};
	mul.f32 	%f97, %f7, %f83;
	mul.f32 	%f98, %f84, 0f00000000;
	sub.f32 	%f99, %f97, %f98;
	mul.f32 	%f100, %f7, %f84;
	fma.rn.f32 	%f101, %f83, 0f00000000, %f100;
	mul.f32 	%f102, %f9, %f82;
	fma.rn.f32 	%f103, %f8, %f81, %f102;
	mul.f32 	%f104, %f8, %f82;
	mul.f32 	%f105, %f9, %f81;
	sub.f32 	%f106, %f104, %f105;
	sub.f32 	%f107, %f99, %f103;
	sub.f32 	%f108, %f101, %f106;
	st.global.v2.f32 	[%rd54], {%f107, %f108};
$L__BB0_21:
	setp.ne.s32 	%p21, %r1, 63;
	@%p21 bra 	$L__BB0_23;
	ld.global.v2.f32 	{%f109, %f110}, [zero__];
	st.global.v2.f32 	[%rd7], {%f109, %f110};
	mul.wide.s32 	%rd55, %r216, 8;
	add.s64 	%rd56, %rd1, %rd55;
	st.global.v2.f32 	[%rd56], {%f109, %f110};
	mul.f32 	%f111, %f5, %f6;
	add.f32 	%f112, %f1, %f111;
	sub.f32 	%f113, %f2, %f111;
	mov.f32 	%f114, 0f00000000;
	st.global.v2.f32 	[%rd3], {%f112, %f114};
	st.global.v2.f32 	[%rd6], {%f113, %f114};
$L__BB0_23:
	@%p22 bra 	$L__BB0_25;
	ld.global.v2.f32 	{%f115, %f116}, [%rd5];
	mul.wide.u32 	%rd57, %r217, 8;
	add.s64 	%rd58, %rd2, %rd57;
	ld.global.v2.f32 	{%f117, %f118}, [%rd58];
	mul.f32 	%f119, %f7, %f115;
	mul.f32 	%f120, %f116, 0f00000000;
	sub.f32 	%f121, %f119, %f120;
	mul.f32 	%f122, %f7, %f116;
	fma.rn.f32 	%f123, %f115, 0f00000000, %f122;
	mul.f32 	%f124, %f9, %f118;
	fma.rn.f32 	%f125, %f8, %f117, %f124;
	mul.f32 	%f126, %f8, %f118;
	mul.f32 	%f127, %f9, %f117;
	sub.f32 	%f128, %f126, %f127;
	add.f32 	%f129, %f121, %f125;
	add.f32 	%f130, %f123, %f128;
	st.global.v2.f32 	[%rd5], {%f129, %f130};
	mul.f32 	%f131, %f7, %f117;
	mul.f32 	%f132, %f118, 0f00000000;
	sub.f32 	%f133, %f131, %f132;
	mul.f32 	%f134, %f7, %f118;
	fma.rn.f32 	%f135, %f117, 0f00000000, %f134;
	mul.f32 	%f136, %f8, %f115;
	mul.f32 	%f137, %f9, %f116;
	sub.f32 	%f138, %f136, %f137;
	mul.f32 	%f139, %f8, %f116;
	fma.rn.f32 	%f140, %f9, %f115, %f139;
	sub.f32 	%f141, %f133, %f138;
	sub.f32 	%f142, %f135, %f140;
	st.global.v2.f32 	[%rd58], {%f141, %f142};
$L__BB0_25:
	add.s32 	%r218, %r218, 1;
	add.s32 	%r217, %r217, %r96;
	add.s32 	%r216, %r216, 1;
	add.s32 	%r215, %r215, 1;
	add.s32 	%r214, %r214, %r12;
	add.s32 	%r213, %r213, %r95;
	add.s32 	%r212, %r212, %r95;
	setp.ne.s32 	%p23, %r218, -1;
	@%p23 bra 	$L__BB0_18;
	add.s32 	%r36, %r211, 1;
	add.s32 	%r128, %r94, -2;
	setp.ne.s32 	%p24, %r211, %r128;
	mov.u32 	%r211, %r36;
	@%p24 bra 	$L__BB0_17;
	ld.param.u32 	%r205, [_Z21hermite_jacobi_kernelP6float2iibS0_iPffj_param_8];
	setp.ne.s32 	%p25, %r210, %r205;
	@%p25 bra 	$L__BB0_16;
$L__BB0_28:
	ld.param.u64 	%rd123, [_Z21hermite_jacobi_kernelP6float2iibS0_iPffj_param_6];
	setp.ge.u32 	%p26, %r1, %r94;
	cvta.to.global.u64 	%rd59, %rd123;
	mul.wide.u32 	%rd60, %r1, 4;
	add.s64 	%rd8, %rd59, %rd60;
	@%p26 bra 	$L__BB0_30;
	mad.lo.s32 	%r129, %r95, %r1, %r1;
	mul.wide.u32 	%rd61, %r129, 8;
	add.s64 	%rd62, %rd1, %rd61;
	ld.global.f32 	%f143, [%rd62];
	st.global.f32 	[%rd8], %f143;
$L__BB0_30:
	setp.ge.s32 	%p27, %r1, %r94;
	shl.b32 	%r130, %r1, 2;
	mov.u32 	%r131, _ZZ21hermite_jacobi_kernelP6float2iibS0_iPffjE3s_a;
	add.s32 	%r37, %r131, %r130;
	mov.u32 	%r132, _ZZ21hermite_jacobi_kernelP6float2iibS0_iPffjE3ids;
	add.s32 	%r38, %r132, %r130;
	@%p27 bra 	$L__BB0_32;
	ld.global.f32 	%f144, [%rd8];
	st.shared.f32 	[%r37], %f144;
	st.shared.u32 	[%r38], %r1;
$L__BB0_32:
	bar.sync 	0;
	setp.lt.s32 	%p28, %r94, 1;
	@%p28 bra 	$L__BB0_54;
	shl.b32 	%r39, %r1, 1;
	and.b32  	%r40, %r94, 3;
	setp.lt.u32 	%p29, %r94, 4;
	mov.b32 	%r222, 0;
	@%p29 bra 	$L__BB0_48;
	and.b32  	%r222, %r94, 2147483644;
	add.s32 	%r42, %r39, 1;
	add.s32 	%r43, %r37, %r130;
	add.s32 	%r44, %r38, %r130;
	add.s32 	%r45, %r39, 2;
	neg.s32 	%r219, %r222;
$L__BB0_35:
	setp.ge.s32 	%p30, %r42, %r94;
	@%p30 bra 	$L__BB0_38;
	ld.shared.f32 	%f10, [%r43];
	ld.shared.f32 	%f11, [%r43+4];
	setp.leu.f32 	%p31, %f10, %f11;
	@%p31 bra 	$L__BB0_38;
	st.shared.f32 	[%r43], %f11;
	st.shared.f32 	[%r43+4], %f10;
	ld.shared.u32 	%r135, [%r44];
	ld.shared.u32 	%r136, [%r44+4];
	st.shared.u32 	[%r44], %r136;
	st.shared.u32 	[%r44+4], %r135;
$L__BB0_38:
	setp.ge.s32 	%p32, %r45, %r94;
	bar.sync 	0;
	@%p32 bra 	$L__BB0_41;
	ld.shared.f32 	%f12, [%r43+4];
	ld.shared.f32 	%f13, [%r43+8];
	setp.leu.f32 	%p33, %f12, %f13;
	@%p33 bra 	$L__BB0_41;
	st.shared.f32 	[%r43+4], %f13;
	st.shared.f32 	[%r43+8], %f12;
	ld.shared.u32 	%r137, [%r44+4];
	ld.shared.u32 	%r138, [%r44+8];
	st.shared.u32 	[%r44+4], %r138;
	st.shared.u32 	[%r44+8], %r137;
$L__BB0_41:
	setp.ge.s32 	%p34, %r42, %r94;
	bar.sync 	0;
	@%p34 bra 	$L__BB0_44;
	ld.shared.f32 	%f14, [%r43];
	ld.shared.f32 	%f15, [%r43+4];
	setp.leu.f32 	%p35, %f14, %f15;
	@%p35 bra 	$L__BB0_44;
	st.shared.f32 	[%r43], %f15;
	st.shared.f32 	[%r43+4], %f14;
	ld.shared.u32 	%r139, [%r44];
	ld.shared.u32 	%r140, [%r44+4];
	st.shared.u32 	[%r44], %r140;
	st.shared.u32 	[%r44+4], %r139;
$L__BB0_44:
	setp.ge.s32 	%p36, %r45, %r94;
	bar.sync 	0;
	@%p36 bra 	$L__BB0_47;
	ld.shared.f32 	%f16, [%r43+4];
	ld.shared.f32 	%f17, [%r43+8];
	setp.leu.f32 	%p37, %f16, %f17;
	@%p37 bra 	$L__BB0_47;
	st.shared.f32 	[%r43+4], %f17;
	st.shared.f32 	[%r43+8], %f16;
	ld.shared.u32 	%r141, [%r44+4];
	ld.shared.u32 	%r142, [%r44+8];
	st.shared.u32 	[%r44+4], %r142;
	st.shared.u32 	[%r44+8], %r141;
$L__BB0_47:
	bar.sync 	0;
	add.s32 	%r219, %r219, 4;
	setp.ne.s32 	%p38, %r219, 0;
	@%p38 bra 	$L__BB0_35;
$L__BB0_48:
	setp.eq.s32 	%p39, %r40, 0;
	@%p39 bra 	$L__BB0_54;
	neg.s32 	%r221, %r40;
$L__BB0_50:
	.pragma "nounroll";
	and.b32  	%r143, %r222, 1;
	add.s32 	%r53, %r143, %r39;
	add.s32 	%r144, %r53, 1;
	setp.ge.s32 	%p40, %r144, %r94;
	@%p40 bra 	$L__BB0_53;
	shl.b32 	%r145, %r53, 2;
	add.s32 	%r54, %r131, %r145;
	ld.shared.f32 	%f18, [%r54];
	ld.shared.f32 	%f19, [%r54+4];
	setp.leu.f32 	%p41, %f18, %f19;
	@%p41 bra 	$L__BB0_53;
	st.shared.f32 	[%r54], %f19;
	st.shared.f32 	[%r54+4], %f18;
	add.s32 	%r149, %r132, %r145;
	ld.shared.u32 	%r150, [%r149];
	ld.shared.u32 	%r151, [%r149+4];
	st.shared.u32 	[%r149], %r151;
	st.shared.u32 	[%r149+4], %r150;
$L__BB0_53:
	bar.sync 	0;
	add.s32 	%r222, %r222, 1;
	add.s32 	%r221, %r221, 1;
	setp.ne.s32 	%p42, %r221, 0;
	@%p42 bra 	$L__BB0_50;
$L__BB0_54:
	setp.ge.s32 	%p43, %r1, %r94;
	@%p43 bra 	$L__BB0_56;
	ld.shared.f32 	%f145, [%r37];
	st.global.f32 	[%rd8], %f145;
$L__BB0_56:
	setp.lt.s32 	%p44, %r94, 1;
	bar.sync 	0;
	@%p44 bra 	$L__BB0_74;
	and.b32  	%r57, %r94, 7;
	setp.lt.u32 	%p45, %r94, 8;
	mov.b32 	%r234, 0;
	@%p45 bra 	$L__BB0_62;
	and.b32  	%r234, %r94, 2147483640;
	neg.s32 	%r232, %r234;
	shl.b32 	%r60, %r95, 3;
	mad.lo.s32 	%r230, %r95, 7, %r1;
	mad.lo.s32 	%r229, %r95, 6, %r1;
	mad.lo.s32 	%r228, %r95, 5, %r1;
	shl.b32 	%r154, %r95, 2;
	add.s32 	%r227, %r1, %r154;
	mad.lo.s32 	%r226, %r95, 3, %r1;
	shl.b32 	%r155, %r95, 1;
	add.s32 	%r225, %r1, %r155;
	add.s32 	%r223, %r1, %r95;
	add.s32 	%r224, %r132, 16;
	mov.u32 	%r231, %r1;
$L__BB0_59:
	.pragma "nounroll";
	setp.ge.u32 	%p46, %r1, %r94;
	@%p46 bra 	$L__BB0_61;
	mul.wide.u32 	%rd63, %r231, 8;
	add.s64 	%rd64, %rd1, %rd63;
	ld.shared.u32 	%r157, [%r224+-16];
	mad.lo.s32 	%r158, %r157, %r96, %r1;
	mul.wide.u32 	%rd65, %r158, 8;
	add.s64 	%rd66, %rd2, %rd65;
	ld.global.v2.f32 	{%f146, %f147}, [%rd66];
	st.global.v2.f32 	[%rd64], {%f146, %f147};
	mul.wide.u32 	%rd67, %r223, 8;
	add.s64 	%rd68, %rd1, %rd67;
	ld.shared.u32 	%r159, [%r224+-12];
	mad.lo.s32 	%r160, %r159, %r96, %r1;
	mul.wide.u32 	%rd69, %r160, 8;
	add.s64 	%rd70, %rd2, %rd69;
	ld.global.v2.f32 	{%f148, %f149}, [%rd70];
	st.global.v2.f32 	[%rd68], {%f148, %f149};
	mul.wide.u32 	%rd71, %r225, 8;
	add.s64 	%rd72, %rd1, %rd71;
	ld.shared.u32 	%r161, [%r224+-8];
	mad.lo.s32 	%r162, %r161, %r96, %r1;
	mul.wide.u32 	%rd73, %r162, 8;
	add.s64 	%rd74, %rd2, %rd73;
	ld.global.v2.f32 	{%f150, %f151}, [%rd74];
	st.global.v2.f32 	[%rd72], {%f150, %f151};
	mul.wide.u32 	%rd75, %r226, 8;
	add.s64 	%rd76, %rd1, %rd75;
	ld.shared.u32 	%r163, [%r224+-4];
	mad.lo.s32 	%r164, %r163, %r96, %r1;
	mul.wide.u32 	%rd77, %r164, 8;
	add.s64 	%rd78, %rd2, %rd77;
	ld.global.v2.f32 	{%f152, %f153}, [%rd78];
	st.global.v2.f32 	[%rd76], {%f152, %f153};
	mul.wide.u32 	%rd79, %r227, 8;
	add.s64 	%rd80, %rd1, %rd79;
	ld.shared.u32 	%r165, [%r224];
	mad.lo.s32 	%r166, %r165, %r96, %r1;
	mul.wide.u32 	%rd81, %r166, 8;
	add.s64 	%rd82, %rd2, %rd81;
	ld.global.v2.f32 	{%f154, %f155}, [%rd82];
	st.global.v2.f32 	[%rd80], {%f154, %f155};
	mul.wide.u32 	%rd83, %r228, 8;
	add.s64 	%rd84, %rd1, %rd83;
	ld.shared.u32 	%r167, [%r224+4];
	mad.lo.s32 	%r168, %r167, %r96, %r1;
	mul.wide.u32 	%rd85, %r168, 8;
	add.s64 	%rd86, %rd2, %rd85;
	ld.global.v2.f32 	{%f156, %f157}, [%rd86];
	st.global.v2.f32 	[%rd84], {%f156, %f157};
	mul.wide.u32 	%rd87, %r229, 8;
	add.s64 	%rd88, %rd1, %rd87;
	ld.shared.u32 	%r169, [%r224+8];
	mad.lo.s32 	%r170, %r169, %r96, %r1;
	mul.wide.u32 	%rd89, %r170, 8;
	add.s64 	%rd90, %rd2, %rd89;
	ld.global.v2.f32 	{%f158, %f159}, [%rd90];
	st.global.v2.f32 	[%rd88], {%f158, %f159};
	mul.wide.u32 	%rd91, %r230, 8;
	add.s64 	%rd92, %rd1, %rd91;
	ld.shared.u32 	%r171, [%r224+12];
	mad.lo.s32 	%r172, %r171, %r96, %r1;
	mul.wide.u32 	%rd93, %r172, 8;
	add.s64 	%rd94, %rd2, %rd93;
	ld.global.v2.f32 	{%f160, %f161}, [%rd94];
	st.global.v2.f32 	[%rd92], {%f160, %f161};
$L__BB0_61:
	add.s32 	%r232, %r232, 8;
	add.s32 	%r231, %r231, %r60;
	add.s32 	%r230, %r230, %r60;
	add.s32 	%r229, %r229, %r60;
	add.s32 	%r228, %r228, %r60;
	add.s32 	%r227, %r227, %r60;
	add.s32 	%r226, %r226, %r60;
	add.s32 	%r225, %r225, %r60;
	add.s32 	%r224, %r224, 32;
	add.s32 	%r223, %r223, %r60;
	setp.ne.s32 	%p47, %r232, 0;
	@%p47 bra 	$L__BB0_59;
$L__BB0_62:
	setp.eq.s32 	%p48, %r57, 0;
	@%p48 bra 	$L__BB0_74;
	and.b32  	%r89, %r94, 3;
	setp.lt.u32 	%p49, %r57, 4;
	@%p49 bra 	$L__BB0_67;
	setp.ge.u32 	%p50, %r1, %r94;
	@%p50 bra 	$L__BB0_66;
	mad.lo.s32 	%r173, %r234, %r95, %r1;
	mul.wide.u32 	%rd95, %r173, 8;
	add.s64 	%rd96, %rd1, %rd95;
	shl.b32 	%r174, %r234, 2;
	add.s32 	%r176, %r132, %r174;
	ld.shared.u32 	%r177, [%r176];
	mad.lo.s32 	%r178, %r177, %r96, %r1;
	mul.wide.u32 	%rd97, %r178, 8;
	add.s64 	%rd98, %rd2, %rd97;
	ld.global.v2.f32 	{%f162, %f163}, [%rd98];
	st.global.v2.f32 	[%rd96], {%f162, %f163};
	add.s32 	%r179, %r173, %r95;
	mul.wide.u32 	%rd99, %r179, 8;
	add.s64 	%rd100, %rd1, %rd99;
	ld.shared.u32 	%r180, [%r176+4];
	mad.lo.s32 	%r181, %r180, %r96, %r1;
	mul.wide.u32 	%rd101, %r181, 8;
	add.s64 	%rd102, %rd2, %rd101;
	ld.global.v2.f32 	{%f164, %f165}, [%rd102];
	st.global.v2.f32 	[%rd100], {%f164, %f165};
	add.s32 	%r182, %r179, %r95;
	mul.wide.u32 	%rd103, %r182, 8;
	add.s64 	%rd104, %rd1, %rd103;
	ld.shared.u32 	%r183, [%r176+8];
	mad.lo.s32 	%r184, %r183, %r96, %r1;
	mul.wide.u32 	%rd105, %r184, 8;
	add.s64 	%rd106, %rd2, %rd105;
	ld.global.v2.f32 	{%f166, %f167}, [%rd106];
	st.global.v2.f32 	[%rd104], {%f166, %f167};
	add.s32 	%r185, %r182, %r95;
	mul.wide.u32 	%rd107, %r185, 8;
	add.s64 	%rd108, %rd1, %rd107;
	ld.shared.u32 	%r186, [%r176+12];
	mad.lo.s32 	%r187, %r186, %r96, %r1;
	mul.wide.u32 	%rd109, %r187, 8;
	add.s64 	%rd110, %rd2, %rd109;
	ld.global.v2.f32 	{%f168, %f169}, [%rd110];
	st.global.v2.f32 	[%rd108], {%f168, %f169};
$L__BB0_66:
	add.s32 	%r234, %r234, 4;
$L__BB0_67:
	setp.eq.s32 	%p51, %r89, 0;
	@%p51 bra 	$L__BB0_74;
	setp.eq.s32 	%p52, %r89, 1;
	@%p52 bra 	$L__BB0_72;
	setp.ge.u32 	%p53, %r1, %r94;
	@%p53 bra 	$L__BB0_71;
	mad.lo.s32 	%r188, %r234, %r95, %r1;
	mul.wide.u32 	%rd111, %r188, 8;
	add.s64 	%rd112, %rd1, %rd111;
	shl.b32 	%r189, %r234, 2;
	add.s32 	%r191, %r132, %r189;
	ld.shared.u32 	%r192, [%r191];
	mad.lo.s32 	%r193, %r192, %r96, %r1;
	mul.wide.u32 	%rd113, %r193, 8;
	add.s64 	%rd114, %rd2, %rd113;
	ld.global.v2.f32 	{%f170, %f171}, [%rd114];
	st.global.v2.f32 	[%rd112], {%f170, %f171};
	add.s32 	%r194, %r188, %r95;
	mul.wide.u32 	%rd115, %r194, 8;
	add.s64 	%rd116, %rd1, %rd115;
	ld.shared.u32 	%r195, [%r191+4];
	mad.lo.s32 	%r196, %r195, %r96, %r1;
	mul.wide.u32 	%rd117, %r196, 8;
	add.s64 	%rd118, %rd2, %rd117;
	ld.global.v2.f32 	{%f172, %f173}, [%rd118];
	st.global.v2.f32 	[%rd116], {%f172, %f173};
$L__BB0_71:
	add.s32 	%r234, %r234, 2;
$L__BB0_72:
	setp.ge.u32 	%p54, %r1, %r94;
	and.b32  	%r197, %r94, 1;
	setp.eq.b32 	%p55, %r197, 1;
	not.pred 	%p56, %p55;
	or.pred  	%p57, %p56, %p54;
	@%p57 bra 	$L__BB0_74;
	mad.lo.s32 	%r198, %r234, %r95, %r1;
	mul.wide.u32 	%rd119, %r198, 8;
	add.s64 	%rd120, %rd1, %rd119;
	shl.b32 	%r199, %r234, 2;
	add.s32 	%r201, %r132, %r199;
	ld.shared.u32 	%r202, [%r201];
	mad.lo.s32 	%r203, %r202, %r96, %r1;
	mul.wide.u32 	%rd121, %r203, 8;
	add.s64 	%rd122, %rd2, %rd121;
	ld.global.v2.f32 	{%f174, %f175}, [%rd122];
	st.global.v2.f32 	[%rd120], {%f174, %f175};
$L__BB0_74:
	ret;

}


// ===== COMPILED SASS (sm_100) =====

	.target	sm_100

	.elftype	@"ET_EXEC"


//--------------------- .note.nv.tkinfo           --------------------------
	.section	.note.nv.tkinfo,"",@"SHT_NOTE"
	.sectionflags	@"SHF_NOTE_NV_TKINFO"
	.tkinfo
        /*0018*/ 	.word	0x00000002
        /*0030*/ 	.string	""
        /*0030*/ 	.string	"ptxas"
        /*0030*/ 	.string	"Cuda compilation tools, release 13.0, V13.0.88"
        /*0030*/ 	.string	"Build cuda_13.0.r13.0/compiler.36424714_0"
        /*0030*/ 	.string	"-arch sm_100 -m 64 "



//--------------------- .note.nv.cuinfo           --------------------------
	.section	.note.nv.cuinfo,"",@"SHT_NOTE"
	.sectionflags	@"SHF_NOTE_NV_CUINFO"
        /*0018*/ 	.short	0x0002
        /*001a*/ 	.short	0x0064
        /*001c*/ 	.short	0x0082
	.zero		2


//--------------------- .nv.info                  --------------------------
	.section	.nv.info,"",@"SHT_CUDA_INFO"
	.align	4


	//----- nvinfo : EIATTR_REGCOUNT
	.align		4
        /*0000*/ 	.byte	0x04, 0x2f
        /*0002*/ 	.short	(.L_3 - .L_2)
	.align		4
.L_2:
        /*0004*/ 	.word	index@(_Z21hermite_jacobi_kernelP6float2iibS0_iPffj)
        /*0008*/ 	.word	0x00000020


	//----- nvinfo : EIATTR_FRAME_SIZE
	.align		4
.L_3:
        /*000c*/ 	.byte	0x04, 0x11
        /*000e*/ 	.short	(.L_5 - .L_4)
	.align		4
.L_4:
        /*0010*/ 	.word	index@($__internal_2_$__cuda_sm3x_div_rn_noftz_f32_slowpath)
        /*0014*/ 	.word	0x00000000


	//----- nvinfo : EIATTR_FRAME_SIZE
	.align		4
.L_5:
        /*0018*/ 	.byte	0x04, 0x11
        /*001a*/ 	.short	(.L_7 - .L_6)
	.align		4
.L_6:
        /*001c*/ 	.word	index@($__internal_1_$__cuda_sm20_sqrt_rn_f32_slowpath)
        /*0020*/ 	.word	0x00000000


	//----- nvinfo : EIATTR_FRAME_SIZE
	.align		4
.L_7:
        /*0024*/ 	.byte	0x04, 0x11
        /*0026*/ 	.short	(.L_9 - .L_8)
	.align		4
.L_8:
        /*0028*/ 	.word	index@($__internal_0_$__cuda_sm20_rcp_rn_f32_slowpath)
        /*002c*/ 	.word	0x00000000


	//----- nvinfo : EIATTR_FRAME_SIZE
	.align		4
.L_9:
        /*0030*/ 	.byte	0x04, 0x11
        /*0032*/ 	.short	(.L_11 - .L_10)
	.align		4
.L_10:
        /*0034*/ 	.word	index@(_Z21hermite_jacobi_kernelP6float2iibS0_iPffj)
        /*0038*/ 	.word	0x00000000


	//----- nvinfo : EIATTR_MIN_STACK_SIZE
	.align		4
.L_11:
        /*003c*/ 	.byte	0x04, 0x12
        /*003e*/ 	.short	(.L_13 - .L_12)
	.align		4
.L_12:
        /*0040*/ 	.word	index@(_Z21hermite_jacobi_kernelP6float2iibS0_iPffj)
        /*0044*/ 	.word	0x00000000
.L_13:


//--------------------- .nv.compat                --------------------------
	.section	.nv.compat,"",@"SHT_CUDA_COMPAT_INFO"
	.align	4
        /*0000*/ 	.byte	0x02, 0x09, 0x00, 0x00, 0x02, 0x02, 0x01, 0x00, 0x02, 0x05, 0x05, 0x00, 0x03, 0x07, 0x01, 0x01
        /*0010*/ 	.byte	0x02, 0x03, 0x00, 0x00, 0x02, 0x06, 0x01, 0x00, 0x04, 0x0b, 0x08, 0x00, 0x01, 0x00, 0x00, 0x00
        /*0020*/ 	.byte	0x00, 0x00, 0x00, 0x00


//--------------------- .nv.info._Z21hermite_jacobi_kernelP6float2iibS0_iPffj --------------------------
	.section	.nv.info._Z21hermite_jacobi_kernelP6float2iibS0_iPffj,"",@"SHT_CUDA_INFO"
	.sectionflags	@""
	.align	4


	//----- nvinfo : EIATTR_CUDA_API_VERSION
	.align		4
        /*0000*/ 	.byte	0x04, 0x37
        /*0002*/ 	.short	(.L_15 - .L_14)
.L_14:
        /*0004*/ 	.word	0x00000082


	//----- nvinfo : EIATTR_KPARAM_INFO
	.align		4
.L_15:
        /*0008*/ 	.byte	0x04, 0x17
        /*000a*/ 	.short	(.L_17 - .L_16)
.L_16:
        /*000c*/ 	.word	0x00000000
        /*0010*/ 	.short	0x0008
        /*0012*/ 	.short	0x0034
        /*0014*/ 	.byte	0x00, 0xf0, 0x11, 0x00


	//----- nvinfo : EIATTR_KPARAM_INFO
	.align		4
.L_17:
        /*0018*/ 	.byte	0x04, 0x17
        /*001a*/ 	.short	(.L_19 - .L_18)
.L_18:
        /*001c*/ 	.word	0x00000000
        /*0020*/ 	.short	0x0007
        /*0022*/ 	.short	0x0030
        /*0024*/ 	.byte	0x00, 0xf0, 0x11, 0x00


	//----- nvinfo : EIATTR_KPARAM_INFO
	.align		4
.L_19:
        /*0028*/ 	.byte	0x04, 0x17
        /*002a*/ 	.short	(.L_21 - .L_20)
.L_20:
        /*002c*/ 	.word	0x00000000
        /*0030*/ 	.short	0x0006
        /*0032*/ 	.short	0x0028
        /*0034*/ 	.byte	0x00, 0xf5, 0x21, 0x00


	//----- nvinfo : EIATTR_KPARAM_INFO
	.align		4
.L_21:
        /*0038*/ 	.byte	0x04, 0x17
        /*003a*/ 	.short	(.L_23 - .L_22)
.L_22:
        /*003c*/ 	.word	0x00000000
        /*0040*/ 	.short	0x0005
        /*0042*/ 	.short	0x0020
        /*0044*/ 	.byte	0x00, 0xf0, 0x11, 0x00


	//----- nvinfo : EIATTR_KPARAM_INFO
	.align		4
.L_23:
        /*0048*/ 	.byte	0x04, 0x17
        /*004a*/ 	.short	(.L_25 - .L_24)
.L_24:
        /*004c*/ 	.word	0x00000000
        /*0050*/ 	.short	0x0004
        /*0052*/ 	.short	0x0018
        /*0054*/ 	.byte	0x00, 0xf5, 0x21, 0x00


	//----- nvinfo : EIATTR_KPARAM_INFO
	.align		4
.L_25:
        /*0058*/ 	.byte	0x04, 0x17
        /*005a*/ 	.short	(.L_27 - .L_26)
.L_26:
        /*005c*/ 	.word	0x00000000
        /*0060*/ 	.short	0x0003
        /*0062*/ 	.short	0x0010
        /*0064*/ 	.byte	0x00, 0xf0, 0x05, 0x00


	//----- nvinfo : EIATTR_KPARAM_INFO
	.align		4
.L_27:
        /*0068*/ 	.byte	0x04, 0x17
        /*006a*/ 	.short	(.L_29 - .L_28)
.L_28:
        /*006c*/ 	.word	0x00000000
        /*0070*/ 	.short	0x0002
        /*0072*/ 	.short	0x000c
        /*0074*/ 	.byte	0x00, 0xf0, 0x11, 0x00


	//----- nvinfo : EIATTR_KPARAM_INFO
	.align		4
.L_29:
        /*0078*/ 	.byte	0x04, 0x17
        /*007a*/ 	.short	(.L_31 - .L_30)
.L_30:
        /*007c*/ 	.word	0x00000000
        /*0080*/ 	.short	0x0001
        /*0082*/ 	.short	0x0008
        /*0084*/ 	.byte	0x00, 0xf0, 0x11, 0x00


	//----- nvinfo : EIATTR_KPARAM_INFO
	.align		4
.L_31:
        /*0088*/ 	.byte	0x04, 0x17
        /*008a*/ 	.short	(.L_33 - .L_32)
.L_32:
        /*008c*/ 	.word	0x00000000
        /*0090*/ 	.short	0x0000
        /*0092*/ 	.short	0x0000
        /*0094*/ 	.byte	0x00, 0xf5, 0x21, 0x00


	//----- nvinfo : EIATTR_SPARSE_MMA_MASK
	.align		4
.L_33:
        /*0098*/ 	.byte	0x03, 0x50
        /*009a*/ 	.short	0x0000


	//----- nvinfo : EIATTR_MAXREG_COUNT
	.align		4
        /*009c*/ 	.byte	0x03, 0x1b
        /*009e*/ 	.short	0x00ff


	//----- nvinfo : EIATTR_NUM_BARRIERS
	.align		4
        /*00a0*/ 	.byte	0x02, 0x4c
        /*00a2*/ 	.byte	0x01
	.zero		1


	//----- nvinfo : EIATTR_MERCURY_ISA_VERSION
	.align		4
        /*00a4*/ 	.byte	0x03, 0x5f
        /*00a6*/ 	.short	0x0101


	//----- nvinfo : EIATTR_VRC_CTA_INIT_COUNT
	.align		4
        /*00a8*/ 	.byte	0x02, 0x4a
	.zero		1
	.zero		1


	//----- nvinfo : EIATTR_EXIT_INSTR_OFFSETS
	.align		4
        /*00ac*/ 	.byte	0x04, 0x1c
        /*00ae*/ 	.short	(.L_35 - .L_34)


	//   ....[0]....
.L_34:
        /*00b0*/ 	.word	0x00001ff0


	//   ....[1]....
        /*00b4*/ 	.word	0x000024f0


	//   ....[2]....
        /*00b8*/ 	.word	0x00002790


	//   ....[3]....
        /*00bc*/ 	.word	0x00002960


	//   ....[4]....
        /*00c0*/ 	.word	0x00002a30


	//----- nvinfo : EIATTR_CRS_STACK_SIZE
	.align		4
.L_35:
        /*00c4*/ 	.byte	0x04, 0x1e
        /*00c6*/ 	.short	(.L_37 - .L_36)
.L_36:
        /*00c8*/ 	.word	0x00000000


	//----- nvinfo : EIATTR_CBANK_PARAM_SIZE
	.align		4
.L_37:
        /*00cc*/ 	.byte	0x03, 0x19
        /*00ce*/ 	.short	0x0038


	//----- nvinfo : EIATTR_PARAM_CBANK
	.align		4
        /*00d0*/ 	.byte	0x04, 0x0a
        /*00d2*/ 	.short	(.L_39 - .L_38)
	.align		4
.L_38:
        /*00d4*/ 	.word	index@(.nv.constant0._Z21hermite_jacobi_kernelP6float2iibS0_iPffj)
        /*00d8*/ 	.short	0x0380
        /*00da*/ 	.short	0x0038


	//----- nvinfo : EIATTR_SW_WAR
	.align		4
.L_39:
        /*00dc*/ 	.byte	0x04, 0x36
        /*00de*/ 	.short	(.L_41 - .L_40)
.L_40:
        /*00e0*/ 	.word	0x00000008
.L_41:


//--------------------- .nv.callgraph             --------------------------
	.section	.nv.callgraph,"",@"SHT_CUDA_CALLGRAPH"
	.align	4
	.sectionentsize	8
	.align		4
        /*0000*/ 	.word	0x00000000
	.align		4
        /*0004*/ 	.word	0xffffffff
	.align		4
        /*0008*/ 	.word	0x00000000
	.align		4
        /*000c*/ 	.word	0xfffffffe
	.align		4
        /*0010*/ 	.word	0x00000000
	.align		4
        /*0014*/ 	.word	0xfffffffd
	.align		4
        /*0018*/ 	.word	0x00000000
	.align		4
        /*001c*/ 	.word	0xfffffffc


//--------------------- .nv.constant4             --------------------------
	.section	.nv.constant4,"a",@progbits
	.align	8
	.align		8
.nv.constant4:
        /*0000*/ 	.dword	zero__
	.align		8
        /*0008*/ 	.dword	zero_f2


//--------------------- .text._Z21hermite_jacobi_kernelP6float2iibS0_iPffj --------------------------
	.section	.text._Z21hermite_jacobi_kernelP6float2iibS0_iPffj,"ax",@progbits
	.align	128
        .global         _Z21hermite_jacobi_kernelP6float2iibS0_iPffj
        .type           _Z21hermite_jacobi_kernelP6float2iibS0_iPffj,@function
        .size           _Z21hermite_jacobi_kernelP6float2iibS0_iPffj,(.L_x_67 - _Z21hermite_jacobi_kernelP6float2iibS0_iPffj)
        .other          _Z21hermite_jacobi_kernelP6float2iibS0_iPffj,@"STO_CUDA_ENTRY STV_DEFAULT"
_Z21hermite_jacobi_kernelP6float2iibS0_iPffj:
.text._Z21hermite_jacobi_kernelP6float2iibS0_iPffj:
[----:B------:R-:W-:Y:S01]  /*0000*/  LDC R1, c[0x0][0x37c] ;  /* 0x0000df00ff017b82 */ /* 0x000fe20000000800 */
[----:B------:R-:W0:Y:S01]  /*0010*/  S2R R0, SR_TID.X ;  /* 0x0000000000007919 */ /* 0x000e220000002100 */
[----:B------:R-:W1:Y:S01]  /*0020*/  LDCU UR4, c[0x0][0x388] ;  /* 0x00007100ff0477ac */ /* 0x000e620008000800 */
[----:B------:R-:W-:Y:S01]  /*0030*/  BSSY.RECONVERGENT B0, `(.L_x_0) ;  /* 0x0000058000007945 */ /* 0x000fe20003800200 */
[----:B------:R-:W2:Y:S01]  /*0040*/  LDCU.64 UR14, c[0x0][0x358] ;  /* 0x00006b00ff0e77ac */ /* 0x000ea20008000a00 */
[----:B-1----:R-:W-:-:S04]  /*0050*/  MOV R5, UR4 ;  /* 0x0000000400057c02 */ /* 0x002fc80008000f00 */
[----:B0-----:R-:W-:-:S13]  /*0060*/  ISETP.GE.U32.AND P0, PT, R0, R5, PT ;  /* 0x000000050000720c */ /* 0x001fda0003f06070 */
[----:B--2---:R-:W-:Y:S05]  /*0070*/  @P0 BRA `(.L_x_1) ;  /* 0x00000004004c0947 */ /* 0x004fea0003800000 */
[C---:B------:R-:W-:Y:S02]  /*0080*/  IADD3 R3, PT, PT, R5.reuse, -0x1, RZ ;  /* 0xffffffff05037810 */ /* 0x040fe40007ffe0ff */
[----:B------:R-:W-:Y:S02]  /*0090*/  LOP3.LUT R2, R5, 0x7, RZ, 0xc0, !PT ;  /* 0x0000000705027812 */ /* 0x000fe400078ec0ff */
[----:B------:R-:W-:Y:S01]  /*00a0*/  ISETP.GE.U32.AND P0, PT, R3, 0x7, PT ;  /* 0x000000070300780c */ /* 0x000fe20003f06070 */
[----:B------:R-:W-:Y:S01]  /*00b0*/  IMAD.MOV.U32 R3, RZ, RZ, RZ ;  /* 0x000000ffff037224 */ /* 0x000fe200078e00ff */
[----:B------:R-:W-:-:S11]  /*00c0*/  ISETP.NE.AND P1, PT, R2, RZ, PT ;  /* 0x000000ff0200720c */ /* 0x000fd60003f25270 */
[----:B------:R-:W-:Y:S05]  /*00d0*/  @!P0 BRA `(.L_x_2) ;  /* 0x00000000007c8947 */ /* 0x000fea0003800000 */
[----:B------:R-:W0:Y:S01]  /*00e0*/  LDC R9, c[0x0][0x3a0] ;  /* 0x0000e800ff097b82 */ /* 0x000e220000000800 */
[----:B------:R-:W-:Y:S01]  /*00f0*/  LOP3.LUT R3, R5, 0xfffffff8, RZ, 0xc0, !PT ;  /* 0xfffffff805037812 */ /* 0x000fe200078ec0ff */
[----:B------:R-:W-:-:S06]  /*0100*/  UMOV UR4, URZ ;  /* 0x000000ff00047c82 */ /* 0x000fcc0008000000 */
[----:B------:R-:W1:Y:S02]  /*0110*/  LDC.64 R6, c[0x0][0x398] ;  /* 0x0000e600ff067b82 */ /* 0x000e640000000a00 */
.L_x_3:
[----:B0-2---:R-:W-:Y:S01]  /*0120*/  IMAD R10, R9, UR4, R0 ;  /* 0x00000004090a7c24 */ /* 0x005fe2000f8e0200 */
[----:B------:R-:W-:-:S04]  /*0130*/  UIADD3 UR4, UPT, UPT, UR4, 0x8, URZ ;  /* 0x0000000804047890 */ /* 0x000fc8000fffe0ff */
[CC--:B------:R-:W-:Y:S01]  /*0140*/  IADD3 R14, PT, PT, R10.reuse, R9.reuse, RZ ;  /* 0x000000090a0e7210 */ /* 0x0c0fe20007ffe0ff */
[--C-:B-1----:R-:W-:Y:S01]  /*0150*/  IMAD.WIDE.U32 R10, R10, 0x8, R6.reuse ;  /* 0x000000080a0a7825 */ /* 0x102fe200078e0006 */
[----:B------:R-:W-:Y:S02]  /*0160*/  ISETP.NE.AND P0, PT, R3, UR4, PT ;  /* 0x0000000403007c0c */ /* 0x000fe4000bf05270 */
[C---:B------:R-:W-:Y:S01]  /*0170*/  IADD3 R16, PT, PT, R14.reuse, R9, RZ ;  /* 0x000000090e107210 */ /* 0x040fe20007ffe0ff */
[----:B------:R-:W-:Y:S01]  /*0180*/  IMAD.WIDE.U32 R14, R14, 0x8, R6 ;  /* 0x000000080e0e7825 */ /* 0x000fe200078e0006 */
[----:B------:R2:W-:Y:S03]  /*0190*/  STG.E.64 desc[UR14][R10.64], RZ ;  /* 0x000000ff0a007986 */ /* 0x0005e6000c101b0e */
[C---:B------:R-:W-:Y:S01]  /*01a0*/  IMAD.IADD R12, R16.reuse, 0x1, R9 ;  /* 0x00000001100c7824 */ /* 0x040fe200078e0209 */
[----:B------:R2:W-:Y:S01]  /*01b0*/  STG.E.64 desc[UR14][R14.64], RZ ;  /* 0x000000ff0e007986 */ /* 0x0005e2000c101b0e */
[----:B------:R-:W-:-:S03]  /*01c0*/  IMAD.WIDE.U32 R16, R16, 0x8, R6 ;  /* 0x0000000810107825 */ /* 0x000fc600078e0006 */
[CC--:B------:R-:W-:Y:S01]  /*01d0*/  IADD3 R18, PT, PT, R12.reuse, R9.reuse, RZ ;  /* 0x000000090c127210 */ /* 0x0c0fe20007ffe0ff */
[--C-:B------:R-:W-:Y:S01]  /*01e0*/  IMAD.WIDE.U32 R12, R12, 0x8, R6.reuse ;  /* 0x000000080c0c7825 */ /* 0x100fe200078e0006 */
[----:B------:R2:W-:Y:S02]  /*01f0*/  STG.E.64 desc[UR14][R16.64], RZ ;  /* 0x000000ff10007986 */ /* 0x0005e4000c101b0e */
[C---:B------:R-:W-:Y:S01]  /*0200*/  IADD3 R20, PT, PT, R18.reuse, R9, RZ ;  /* 0x0000000912147210 */ /* 0x040fe20007ffe0ff */
[----:B------:R-:W-:Y:S01]  /*0210*/  IMAD.WIDE.U32 R18, R18, 0x8, R6 ;  /* 0x0000000812127825 */ /* 0x000fe200078e0006 */
[----:B------:R2:W-:Y:S03]  /*0220*/  STG.E.64 desc[UR14][R12.64], RZ ;  /* 0x000000ff0c007986 */ /* 0x0005e6000c101b0e */
[C---:B------:R-:W-:Y:S01]  /*0230*/  IMAD.IADD R22, R20.reuse, 0x1, R9 ;  /* 0x0000000114167824 */ /* 0x040fe200078e0209 */
[----:B------:R2:W-:Y:S01]  /*0240*/  STG.E.64 desc[UR14][R18.64], RZ ;  /* 0x000000ff12007986 */ /* 0x0005e2000c101b0e */
[----:B------:R-:W-:-:S03]  /*0250*/  IMAD.WIDE.U32 R20, R20, 0x8, R6 ;  /* 0x0000000814147825 */ /* 0x000fc600078e0006 */
[C---:B------:R-:W-:Y:S01]  /*0260*/  IADD3 R25, PT, PT, R22.reuse, R9, RZ ;  /* 0x0000000916197210 */ /* 0x040fe20007ffe0ff */
[--C-:B------:R-:W-:Y:S01]  /*0270*/  IMAD.WIDE.U32 R22, R22, 0x8, R6.reuse ;  /* 0x0000000816167825 */ /* 0x100fe200078e0006 */
[----:B------:R2:W-:Y:S03]  /*0280*/  STG.E.64 desc[UR14][R20.64], RZ ;  /* 0x000000ff14007986 */ /* 0x0005e6000c101b0e */
[----:B------:R-:W-:Y:S01]  /*0290*/  IMAD.WIDE.U32 R24, R25, 0x8, R6 ;  /* 0x0000000819187825 */ /* 0x000fe200078e0006 */
[----:B------:R2:W-:Y:S04]  /*02a0*/  STG.E.64 desc[UR14][R22.64], RZ ;  /* 0x000000ff16007986 */ /* 0x0005e8000c101b0e */
[----:B------:R2:W-:Y:S01]  /*02b0*/  STG.E.64 desc[UR14][R24.64], RZ ;  /* 0x000000ff18007986 */ /* 0x0005e2000c101b0e */
[----:B------:R-:W-:Y:S05]  /*02c0*/  @P0 BRA `(.L_x_3) ;  /* 0xfffffffc00940947 */ /* 0x000fea000383ffff */
.L_x_2:
[----:B------:R-:W-:Y:S05]  /*02d0*/  @!P1 BRA `(.L_x_4) ;  /* 0x0000000000989947 */ /* 0x000fea0003800000 */
[----:B------:R-:W-:Y:S02]  /*02e0*/  ISETP.GE.U32.AND P0, PT, R2, 0x4, PT ;  /* 0x000000040200780c */ /* 0x000fe40003f06070 */
[----:B------:R-:W-:-:S04]  /*02f0*/  LOP3.LUT R4, R5, 0x3, RZ, 0xc0, !PT ;  /* 0x0000000305047812 */ /* 0x000fc800078ec0ff */
[----:B------:R-:W-:-:S07]  /*0300*/  ISETP.NE.AND P1, PT, R4, RZ, PT ;  /* 0x000000ff0400720c */ /* 0x000fce0003f25270 */
[----:B------:R-:W-:Y:S06]  /*0310*/  @!P0 BRA `(.L_x_5) ;  /* 0x00000000003c8947 */ /* 0x000fec0003800000 */
[----:B------:R-:W0:Y:S01]  /*0320*/  LDCU UR4, c[0x0][0x3a0] ;  /* 0x00007400ff0477ac */ /* 0x000e220008000800 */
[----:B--2---:R-:W1:Y:S01]  /*0330*/  LDC.64 R12, c[0x0][0x398] ;  /* 0x0000e600ff0c7b82 */ /* 0x004e620000000a00 */
[C---:B0-----:R-:W-:Y:S01]  /*0340*/  IMAD R7, R3.reuse, UR4, R0 ;  /* 0x0000000403077c24 */ /* 0x041fe2000f8e0200 */
[----:B------:R-:W-:-:S04]  /*0350*/  IADD3 R3, PT, PT, R3, 0x4, RZ ;  /* 0x0000000403037810 */ /* 0x000fc80007ffe0ff */
[C---:B------:R-:W-:Y:S01]  /*0360*/  IADD3 R9, PT, PT, R7.reuse, UR4, RZ ;  /* 0x0000000407097c10 */ /* 0x040fe2000fffe0ff */
[----:B-1----:R-:W-:-:S04]  /*0370*/  IMAD.WIDE.U32 R6, R7, 0x8, R12 ;  /* 0x0000000807067825 */ /* 0x002fc800078e000c */
[C---:B------:R-:W-:Y:S01]  /*0380*/  VIADD R11, R9.reuse, UR4 ;  /* 0x00000004090b7c36 */ /* 0x040fe20008000000 */
[----:B------:R0:W-:Y:S01]  /*0390*/  STG.E.64 desc[UR14][R6.64], RZ ;  /* 0x000000ff06007986 */ /* 0x0001e2000c101b0e */
[----:B------:R-:W-:-:S03]  /*03a0*/  IMAD.WIDE.U32 R8, R9, 0x8, R12 ;  /* 0x0000000809087825 */ /* 0x000fc600078e000c */
[C---:B------:R-:W-:Y:S01]  /*03b0*/  IADD3 R15, PT, PT, R11.reuse, UR4, RZ ;  /* 0x000000040b0f7c10 */ /* 0x040fe2000fffe0ff */
[--C-:B------:R-:W-:Y:S01]  /*03c0*/  IMAD.WIDE.U32 R10, R11, 0x8, R12.reuse ;  /* 0x000000080b0a7825 */ /* 0x100fe200078e000c */
[----:B------:R0:W-:Y:S03]  /*03d0*/  STG.E.64 desc[UR14][R8.64], RZ ;  /* 0x000000ff08007986 */ /* 0x0001e6000c101b0e */
[----:B------:R-:W-:Y:S01]  /*03e0*/  IMAD.WIDE.U32 R12, R15, 0x8, R12 ;  /* 0x000000080f0c7825 */ /* 0x000fe200078e000c */
[----:B------:R0:W-:Y:S04]  /*03f0*/  STG.E.64 desc[UR14][R10.64], RZ ;  /* 0x000000ff0a007986 */ /* 0x0001e8000c101b0e */
[----:B------:R0:W-:Y:S02]  /*0400*/  STG.E.64 desc[UR14][R12.64], RZ ;  /* 0x000000ff0c007986 */ /* 0x0001e4000c101b0e */
.L_x_5:
[----:B------:R-:W-:Y:S05]  /*0410*/  @!P1 BRA `(.L_x_4) ;  /* 0x0000000000489947 */ /* 0x000fea0003800000 */
[----:B------:R-:W-:Y:S02]  /*0420*/  LOP3.LUT R2, R5, 0x1, RZ, 0xc0, !PT ;  /* 0x0000000105027812 */ /* 0x000fe400078ec0ff */
[----:B------:R-:W-:Y:S02]  /*0430*/  ISETP.NE.AND P0, PT, R4, 0x1, PT ;  /* 0x000000010400780c */ /* 0x000fe40003f05270 */
[----:B------:R-:W-:-:S13]  /*0440*/  ISETP.NE.U32.AND P1, PT, R2, 0x1, PT ;  /* 0x000000010200780c */ /* 0x000fda0003f25070 */
[----:B------:R-:W1:Y:S08]  /*0450*/  @!P1 LDC R2, c[0x0][0x3a0] ;  /* 0x0000e800ff029b82 */ /* 0x000e700000000800 */
[----:B0-2---:R-:W0:Y:S01]  /*0460*/  @!P1 LDC.64 R10, c[0x0][0x398] ;  /* 0x0000e600ff0a9b82 */ /* 0x005e220000000a00 */
[----:B------:R-:W-:Y:S05]  /*0470*/  @!P0 BRA `(.L_x_6) ;  /* 0x0000000000248947 */ /* 0x000fea0003800000 */
[----:B------:R-:W2:Y:S01]  /*0480*/  LDCU UR4, c[0x0][0x3a0] ;  /* 0x00007400ff0477ac */ /* 0x000ea20008000800 */
[----:B------:R-:W3:Y:S01]  /*0490*/  LDC.64 R6, c[0x0][0x398] ;  /* 0x0000e600ff067b82 */ /* 0x000ee20000000a00 */
[C---:B--2---:R-:W-:Y:S01]  /*04a0*/  IMAD R9, R3.reuse, UR4, R0 ;  /* 0x0000000403097c24 */ /* 0x044fe2000f8e0200 */
[----:B------:R-:W-:-:S03]  /*04b0*/  IADD3 R3, PT, PT, R3, 0x2, RZ ;  /* 0x0000000203037810 */ /* 0x000fc60007ffe0ff */
[C---:B------:R-:W-:Y:S02]  /*04c0*/  VIADD R13, R9.reuse, UR4 ;  /* 0x00000004090d7c36 */ /* 0x040fe40008000000 */
[----:B---3--:R-:W-:-:S04]  /*04d0*/  IMAD.WIDE.U32 R8, R9, 0x8, R6 ;  /* 0x0000000809087825 */ /* 0x008fc800078e0006 */
[----:B------:R-:W-:Y:S01]  /*04e0*/  IMAD.WIDE.U32 R6, R13, 0x8, R6 ;  /* 0x000000080d067825 */ /* 0x000fe200078e0006 */
[----:B------:R2:W-:Y:S04]  /*04f0*/  STG.E.64 desc[UR14][R8.64], RZ ;  /* 0x000000ff08007986 */ /* 0x0005e8000c101b0e */
[----:B------:R2:W-:Y:S02]  /*0500*/  STG.E.64 desc[UR14][R6.64], RZ ;  /* 0x000000ff06007986 */ /* 0x0005e4000c101b0e */
.L_x_6:
[----:B-1----:R-:W-:-:S04]  /*0510*/  @!P1 IMAD R3, R3, R2, R0 ;  /* 0x0000000203039224 */ /* 0x002fc800078e0200 */
[----:B0-----:R-:W-:-:S05]  /*0520*/  @!P1 IMAD.WIDE.U32 R2, R3, 0x8, R10 ;  /* 0x0000000803029825 */ /* 0x001fca00078e000a */
[----:B------:R1:W-:Y:S02]  /*0530*/  @!P1 STG.E.64 desc[UR14][R2.64], RZ ;  /* 0x000000ff02009986 */ /* 0x0003e4000c101b0e */
.L_x_4:
[----:B-1----:R-:W1:Y:S01]  /*0540*/  LDC.64 R2, c[0x0][0x398] ;  /* 0x0000e600ff027b82 */ /* 0x002e620000000a00 */
[----:B------:R-:W3:Y:S01]  /*0550*/  LDCU UR4, c[0x0][0x3a0] ;  /* 0x00007400ff0477ac */ /* 0x000ee20008000800 */
[----:B0-2---:R-:W-:Y:S02]  /*0560*/  HFMA2 R8, -RZ, RZ, 1.875, 0 ;  /* 0x3f800000ff087431 */ /* 0x005fe400000001ff */
[----:B------:R-:W-:Y:S02]  /*0570*/  IMAD.MOV.U32 R9, RZ, RZ, RZ ;  /* 0x000000ffff097224 */ /* 0x000fe400078e00ff */
[----:B---3--:R-:W-:-:S04]  /*0580*/  IMAD R7, R0, UR4, R0 ;  /* 0x0000000400077c24 */ /* 0x008fc8000f8e0200 */
[----:B-1----:R-:W-:-:S05]  /*0590*/  IMAD.WIDE.U32 R2, R7, 0x8, R2 ;  /* 0x0000000807027825 */ /* 0x002fca00078e0002 */
[----:B------:R0:W-:Y:S02]  /*05a0*/  STG.E.64 desc[UR14][R2.64], R8 ;  /* 0x0000000802007986 */ /* 0x0001e4000c101b0e */
.L_x_1:
[----:B------:R-:W-:Y:S05]  /*05b0*/  BSYNC.RECONVERGENT B0 ;  /* 0x0000000000007941 */ /* 0x000fea0003800200 */
.L_x_0:
[----:B0-----:R-:W0:Y:S01]  /*05c0*/  LDC R2, c[0x0][0x3b4] ;  /* 0x0000ed00ff027b82 */ /* 0x001e220000000800 */
[----:B------:R-:W-:-:S04]  /*05d0*/  ISETP.GE.AND P0, PT, R5, 0x2, PT ;  /* 0x000000020500780c */ /* 0x000fc80003f06270 */
[----:B0-----:R-:W-:-:S13]  /*05e0*/  ISETP.EQ.OR P0, PT, R2, RZ, !P0 ;  /* 0x000000ff0200720c */ /* 0x001fda0004702670 */
[----:B------:R-:W-:Y:S05]  /*05f0*/  @P0 BRA `(.L_x_7) ;  /* 0x0000001000800947 */ /* 0x000fea0003800000 */
[----:B------:R-:W0:Y:S01]  /*0600*/  LDCU.U8 UR4, c[0x0][0x390] ;  /* 0x00007200ff0477ac */ /* 0x000e220008000000 */
[----:B------:R-:W1:Y:S01]  /*0610*/  LDCU UR10, c[0x0][0x38c] ;  /* 0x00007180ff0a77ac */ /* 0x000e620008000800 */
[----:B0-----:R-:W-:Y:S02]  /*0620*/  UPRMT UR4, UR4, 0x8880, URZ ;  /* 0x0000888004047896 */ /* 0x001fe400080000ff */
[----:B-1----:R-:W-:-:S04]  /*0630*/  UIADD3 UR10, UPT, UPT, UR10, 0x1, URZ ;  /* 0x000000010a0a7890 */ /* 0x002fc8000fffe0ff */
[----:B------:R-:W-:Y:S01]  /*0640*/  ISETP.NE.AND P0, PT, RZ, UR4, PT ;  /* 0x00000004ff007c0c */ /* 0x000fe2000bf05270 */
[----:B------:R-:W-:-:S03]  /*0650*/  UMOV UR4, URZ ;  /* 0x000000ff00047c82 */ /* 0x000fc60008000000 */
[----:B------:R-:W-:-:S13]  /*0660*/  ISETP.LT.U32.AND P0, PT, R0, R5, P0 ;  /* 0x000000050000720c */ /* 0x000fda0000701070 */
.L_x_27:
[----:B0-----:R-:W0:Y:S01]  /*0670*/  LDCU UR5, c[0x0][0x3b4] ;  /* 0x00007680ff0577ac */ /* 0x001e220008000800 */
[----:B------:R-:W-:-:S04]  /*0680*/  UIADD3 UR4, UPT, UPT, UR4, 0x1, URZ ;  /* 0x0000000104047890 */ /* 0x000fc8000fffe0ff */
[----:B0-----:R-:W-:-:S03]  /*0690*/  UISETP.NE.AND UP1, UPT, UR4, UR5, UPT ;  /* 0x000000050400728c */ /* 0x001fc6000bf25270 */
[----:B-12---:R-:W-:-:S08]  /*06a0*/  UMOV UR5, URZ ;  /* 0x000000ff00057c82 */ /* 0x006fd00008000000 */
.L_x_26:
[----:B0-----:R-:W0:Y:S01]  /*06b0*/  LDCU.64 UR12, c[0x0][0x388] ;  /* 0x00007100ff0c77ac */ /* 0x001e220008000a00 */
[----:B-12---:R-:W1:Y:S01]  /*06c0*/  LDC.64 R12, c[0x0][0x398] ;  /* 0x0000e600ff0c7b82 */ /* 0x006e620000000a00 */
[----:B------:R-:W2:Y:S01]  /*06d0*/  LDCU UR18, c[0x0][0x3a0] ;  /* 0x00007400ff1277ac */ /* 0x000ea20008000800 */
[----:B------:R-:W3:Y:S01]  /*06e0*/  LDCU.64 UR6, c[0x0][0x380] ;  /* 0x00007000ff0677ac */ /* 0x000ee20008000a00 */
[----:B------:R-:W-:Y:S01]  /*06f0*/  UIMAD UR16, UR10, UR5, 0x1 ;  /* 0x000000010a1074a4 */ /* 0x000fe2000f8e0205 */
[----:B------:R-:W4:Y:S01]  /*0700*/  LDCU UR23, c[0x0][0x3a0] ;  /* 0x00007400ff1777ac */ /* 0x000f220008000800 */
[----:B0-----:R-:W-:Y:S01]  /*0710*/  MOV R7, UR13 ;  /* 0x0000000d00077c02 */ /* 0x001fe20008000f00 */
[----:B------:R-:W-:Y:S02]  /*0720*/  UIMAD UR9, UR5, UR13, UR13 ;  /* 0x0000000d050972a4 */ /* 0x000fe4000f8e020d */
[----:B------:R-:W-:Y:S01]  /*0730*/  UIADD3 UR11, UPT, UPT, UR5, -UR12, URZ ;  /* 0x8000000c050b7290 */ /* 0x000fe2000fffe0ff */
[----:B--2---:R-:W-:Y:S01]  /*0740*/  MOV R5, UR18 ;  /* 0x0000001200057c02 */ /* 0x004fe20008000f00 */
[----:B------:R-:W-:Y:S01]  /*0750*/  IMAD R3, R7, UR5, R0 ;  /* 0x0000000507037c24 */ /* 0x000fe2000f8e0200 */
[----:B------:R-:W-:-:S02]  /*0760*/  UIADD3 UR12, UPT, UPT, UR9, UR5, URZ ;  /* 0x00000005090c7290 */ /* 0x000fc4000fffe0ff */
[C---:B------:R-:W-:Y:S01]  /*0770*/  IMAD R2, R0.reuse, R7, UR5 ;  /* 0x0000000500027e24 */ /* 0x040fe2000f8e0207 */
[----:B---3--:R-:W-:Y:S01]  /*0780*/  MOV R21, UR7 ;  /* 0x0000000700157c02 */ /* 0x008fe20008000f00 */
[----:B------:R-:W-:Y:S01]  /*0790*/  IMAD.U32 R20, RZ, RZ, UR6 ;  /* 0x00000006ff147e24 */ /* 0x000fe2000f8e00ff */
[----:B------:R-:W-:Y:S02]  /*07a0*/  UIMAD UR8, UR5, UR13, UR5 ;  /* 0x0000000d050872a4 */ /* 0x000fe4000f8e0205 */
[----:B------:R-:W-:Y:S01]  /*07b0*/  IMAD R5, R5, UR5, R0 ;  /* 0x0000000505057c24 */ /* 0x000fe2000f8e0200 */
[----:B------:R-:W0:Y:S01]  /*07c0*/  LDCU.64 UR24, c[0x0][0x380] ;  /* 0x00007000ff1877ac */ /* 0x000e220008000a00 */
[----:B------:R-:W-:Y:S01]  /*07d0*/  IMAD.WIDE.U32 R20, R3, 0x8, R20 ;  /* 0x0000000803147825 */ /* 0x000fe200078e0014 */
[----:B------:R-:W-:Y:S02]  /*07e0*/  IADD3 R3, PT, PT, R0, UR9, RZ ;  /* 0x0000000900037c10 */ /* 0x000fe4000fffe0ff */
[C---:B------:R-:W-:Y:S01]  /*07f0*/  IADD3 R4, PT, PT, R5.reuse, UR18, RZ ;  /* 0x0000001205047c10 */ /* 0x040fe2000fffe0ff */
[----:B-1----:R-:W-:Y:S01]  /*0800*/  IMAD.WIDE.U32 R12, R5, 0x8, R12 ;  /* 0x00000008050c7825 */ /* 0x002fe200078e000c */
[----:B------:R-:W1:Y:S01]  /*0810*/  LDCU UR26, c[0x0][0x38c] ;  /* 0x00007180ff1a77ac */ /* 0x000e620008000800 */
[----:B------:R-:W2:Y:S01]  /*0820*/  LDCU UR22, c[0x0][0x388] ;  /* 0x00007100ff1677ac */ /* 0x000ea20008000800 */
[----:B------:R-:W3:Y:S01]  /*0830*/  LDCU UR17, c[0x0][0x3b0] ;  /* 0x00007600ff1177ac */ /* 0x000ee20008000800 */
[----:B------:R-:W-:Y:S01]  /*0840*/  UIMAD.WIDE UR6, UR8, 0x8, UR6 ;  /* 0x00000008080678a5 */ /* 0x000fe2000f8e0206 */
[----:B0---4-:R-:W-:-:S11]  /*0850*/  UMOV UR13, UR12 ;  /* 0x0000000c000d7c82 */ /* 0x011fd60008000000 */
.L_x_25:
[----:B------:R-:W-:-:S06]  /*0860*/  UIMAD.WIDE UR20, UR12, 0x8, UR24 ;  /* 0x000000080c1478a5 */ /* 0x000fcc000f8e0218 */
[----:B--2---:R-:W-:Y:S01]  /*0870*/  IMAD.U32 R10, RZ, RZ, UR20 ;  /* 0x00000014ff0a7e24 */ /* 0x004fe2000f8e00ff */
[----:B------:R-:W-:-:S06]  /*0880*/  MOV R11, UR21 ;  /* 0x00000015000b7c02 */ /* 0x000fcc0008000f00 */
[----:B------:R-:W4:Y:S01]  /*0890*/  LDG.E.64 R10, desc[UR14][R10.64] ;  /* 0x0000000e0a0a7981 */ /* 0x000f22000c1e1b00 */
[----:B------:R-:W-:Y:S01]  /*08a0*/  UIADD3 UR8, UPT, UPT, UR13, 0x1, URZ ;  /* 0x000000010d087890 */ /* 0x000fe2000fffe0ff */
[----:B01----:R-:W-:Y:S02]  /*08b0*/  MOV R14, UR6 ;  /* 0x00000006000e7c02 */ /* 0x003fe40008000f00 */
[----:B------:R-:W-:Y:S01]  /*08c0*/  MOV R15, UR7 ;  /* 0x00000007000f7c02 */ /* 0x000fe20008000f00 */
[----:B------:R-:W-:-:S04]  /*08d0*/  UIMAD.WIDE UR8, UR8, 0x8, UR24 ;  /* 0x00000008080878a5 */ /* 0x000fc8000f8e0218 */
[----:B-----5:R0:W5:Y:S02]  /*08e0*/  LDG.E R5, desc[UR14][R14.64] ;  /* 0x0000000e0e057981 */ /* 0x020164000c1e1900 */
[----:B------:R-:W-:Y:S01]  /*08f0*/  IMAD.U32 R16, RZ, RZ, UR8 ;  /* 0x00000008ff107e24 */ /* 0x000fe2000f8e00ff */
[----:B------:R-:W-:-:S05]  /*0900*/  MOV R17, UR9 ;  /* 0x0000000900117c02 */ /* 0x000fca0008000f00 */
[----:B------:R0:W5:Y:S01]  /*0910*/  LDG.E R6, desc[UR14][R16.64] ;  /* 0x0000000e10067981 */ /* 0x000162000c1e1900 */
[----:B----4-:R-:W-:-:S04]  /*0920*/  FSETP.GT.AND P1, PT, |R10|, |R11|, PT ;  /* 0x4000000b0a00720b */ /* 0x010fc80003f24200 */
[----:B------:R-:W-:-:S04]  /*0930*/  FSEL R8, |R10|, |R11|, P1 ;  /* 0x4000000b0a087208 */ /* 0x000fc80000800200 */
[----:B------:R-:W4:Y:S01]  /*0940*/  MUFU.RCP R9, R8 ;  /* 0x0000000800097308 */ /* 0x000f220000001000 */
[----:B------:R-:W-:-:S07]  /*0950*/  FSEL R7, |R11|, |R10|, P1 ;  /* 0x4000000a0b077208 */ /* 0x000fce0000800200 */
[----:B------:R-:W1:Y:S01]  /*0960*/  FCHK P1, R7, R8 ;  /* 0x0000000807007302 */ /* 0x000e620000020000 */
[----:B----4-:R-:W-:-:S04]  /*0970*/  FFMA R18, -R8, R9, 1 ;  /* 0x3f80000008127423 */ /* 0x010fc80000000109 */
[----:B------:R-:W-:-:S04]  /*0980*/  FFMA R18, R9, R18, R9 ;  /* 0x0000001209127223 */ /* 0x000fc80000000009 */
[----:B------:R-:W-:-:S04]  /*0990*/  FFMA R9, R7, R18, RZ ;  /* 0x0000001207097223 */ /* 0x000fc800000000ff */
[----:B------:R-:W-:-:S04]  /*09a0*/  FFMA R19, -R8, R9, R7 ;  /* 0x0000000908137223 */ /* 0x000fc80000000107 */
[----:B------:R-:W-:Y:S01]  /*09b0*/  FFMA R9, R18, R19, R9 ;  /* 0x0000001312097223 */ /* 0x000fe20000000009 */
[----:B01----:R-:W-:Y:S06]  /*09c0*/  @!P1 BRA `(.L_x_8) ;  /* 0x0000000000149947 */ /* 0x003fec0003800000 */
[----:B------:R-:W-:Y:S02]  /*09d0*/  MOV R14, R7 ;  /* 0x00000007000e7202 */ /* 0x000fe40000000f00 */
[----:B------:R-:W-:Y:S02]  /*09e0*/  MOV R15, R8 ;  /* 0x00000008000f7202 */ /* 0x000fe40000000f00 */
[----:B------:R-:W-:-:S07]  /*09f0*/  MOV R18, 0xa10 ;  /* 0x00000a1000127802 */ /* 0x000fce0000000f00 */
[----:B--23-5:R-:W-:Y:S05]  /*0a00*/  CALL.REL.NOINC `($__internal_2_$__cuda_sm3x_div_rn_noftz_f32_slowpath) ;  /* 0x00000024003c7944 */ /* 0x02cfea0003c00000 */
[----:B------:R-:W-:-:S07]  /*0a10*/  IMAD.MOV.U32 R9, RZ, RZ, R16 ;  /* 0x000000ffff097224 */ /* 0x000fce00078e0010 */
.L_x_8:
[----:B------:R-:W-:-:S04]  /*0a20*/  FFMA R14, R9, R9, 1 ;  /* 0x3f800000090e7423 */ /* 0x000fc80000000009 */
[----:B------:R0:W1:Y:S01]  /*0a30*/  MUFU.RSQ R15, R14 ;  /* 0x0000000e000f7308 */ /* 0x0000620000001400 */
[----:B------:R-:W-:-:S04]  /*0a40*/  IADD3 R9, PT, PT, R14, -0xd000000, RZ ;  /* 0xf30000000e097810 */ /* 0x000fc80007ffe0ff */
[----:B------:R-:W-:-:S13]  /*0a50*/  ISETP.GT.U32.AND P1, PT, R9, 0x727fffff, PT ;  /* 0x727fffff0900780c */ /* 0x000fda0003f24070 */
[----:B01----:R-:W-:Y:S05]  /*0a60*/  @!P1 BRA `(.L_x_9) ;  /* 0x0000000000109947 */ /* 0x003fea0003800000 */
[----:B------:R-:W-:-:S07]  /*0a70*/  MOV R18, 0xa90 ;  /* 0x00000a9000127802 */ /* 0x000fce0000000f00 */
[----:B--23-5:R-:W-:Y:S05]  /*0a80*/  CALL.REL.NOINC `($__internal_1_$__cuda_sm20_sqrt_rn_f32_slowpath) ;  /* 0x0000002000bc7944 */ /* 0x02cfea0003c00000 */
[----:B------:R-:W-:Y:S01]  /*0a90*/  MOV R9, R16 ;  /* 0x0000001000097202 */ /* 0x000fe20000000f00 */
[----:B------:R-:W-:Y:S06]  /*0aa0*/  BRA `(.L_x_10) ;  /* 0x0000000000107947 */ /* 0x000fec0003800000 */
.L_x_9:
[----:B------:R-:W-:Y:S01]  /*0ab0*/  FMUL.FTZ R9, R14, R15 ;  /* 0x0000000f0e097220 */ /* 0x000fe20000410000 */
[----:B------:R-:W-:-:S03]  /*0ac0*/  FMUL.FTZ R15, R15, 0.5 ;  /* 0x3f0000000f0f7820 */ /* 0x000fc60000410000 */
[----:B------:R-:W-:-:S04]  /*0ad0*/  FFMA R14, -R9, R9, R14 ;  /* 0x00000009090e7223 */ /* 0x000fc8000000010e */
[----:B------:R-:W-:-:S07]  /*0ae0*/  FFMA R9, R14, R15, R9 ;  /* 0x0000000f0e097223 */ /* 0x000fce0000000009 */
.L_x_10:
[----:B------:R-:W-:Y:S01]  /*0af0*/  FSETP.GT.AND P2, PT, R7, 3.40282346638528859812e+38, PT ;  /* 0x7f7fffff0700780b */ /* 0x000fe20003f44000 */
[----:B------:R-:W-:Y:S01]  /*0b00*/  FMUL R14, R8, R9 ;  /* 0x00000009080e7220 */ /* 0x000fe20000400000 */
[----:B------:R-:W-:Y:S01]  /*0b10*/  FADD R7, |R10|, |R11| ;  /* 0x4000000b0a077221 */ /* 0x000fe20000000200 */
[C---:B------:R-:W-:Y:S02]  /*0b20*/  FSETP.GT.AND P1, PT, R8.reuse, 3.40282346638528859812e+38, PT ;  /* 0x7f7fffff0800780b */ /* 0x040fe40003f24000 */
[----:B------:R-:W-:Y:S02]  /*0b30*/  FSETP.NEU.AND P3, PT, R8, RZ, PT ;  /* 0x000000ff0800720b */ /* 0x000fe40003f6d000 */
[----:B------:R-:W-:-:S06]  /*0b40*/  FSEL R14, R7, R14, P1 ;  /* 0x0000000e070e7208 */ /* 0x000fcc0000800000 */
[----:B------:R-:W-:-:S04]  /*0b50*/  @!P2 FSEL R7, R7, R14, !P3 ;  /* 0x0000000e0707a208 */ /* 0x000fc80005800000 */
[----:B---3--:R-:W-:-:S13]  /*0b60*/  FSETP.GEU.AND P1, PT, R7, UR17, PT ;  /* 0x0000001107007c0b */ /* 0x008fda000bf2e000 */
[----:B------:R-:W-:Y:S05]  /*0b70*/  @!P1 BRA `(.L_x_11) ;  /* 0x0000000800e49947 */ /* 0x000fea0003800000 */
[----:B------:R-:W-:Y:S01]  /*0b80*/  FMUL R14, R7, 4 ;  /* 0x40800000070e7820 */ /* 0x000fe20000400000 */
[----:B-----5:R-:W-:Y:S01]  /*0b90*/  FADD R8, R5, -R6 ;  /* 0x8000000605087221 */ /* 0x020fe20000000000 */
[----:B--2---:R-:W-:Y:S02]  /*0ba0*/  ISETP.GE.U32.AND P3, PT, R0, UR22, PT ;  /* 0x0000001600007c0c */ /* 0x004fe4000bf66070 */
[----:B------:R-:W-:-:S04]  /*0bb0*/  FMUL R9, R7, R14 ;  /* 0x0000000e07097220 */ /* 0x000fc80000400000 */
[----:B------:R-:W-:Y:S01]  /*0bc0*/  FFMA R18, R8, R8, R9 ;  /* 0x0000000808127223 */ /* 0x000fe20000000009 */
[----:B------:R-:W-:-:S03]  /*0bd0*/  IMAD.MOV.U32 R9, RZ, RZ, 0x3f800000 ;  /* 0x3f800000ff097424 */ /* 0x000fc600078e00ff */
[----:B------:R0:W1:Y:S01]  /*0be0*/  MUFU.RSQ R17, R18 ;  /* 0x0000001200117308 */ /* 0x0000620000001400 */
[----:B------:R-:W-:-:S04]  /*0bf0*/  IADD3 R14, PT, PT, R18, -0xd000000, RZ ;  /* 0xf3000000120e7810 */ /* 0x000fc80007ffe0ff */
[----:B------:R-:W-:Y:S02]  /*0c00*/  ISETP.GT.U32.AND P1, PT, R14, 0x727fffff, PT ;  /* 0x727fffff0e00780c */ /* 0x000fe40003f24070 */
[----:B------:R-:W-:Y:S01]  /*0c10*/  LOP3.LUT R14, R9, 0x80000000, R8, 0xb8, !PT ;  /* 0x80000000090e7812 */ /* 0x000fe200078eb808 */
[----:B------:R-:W-:-:S04]  /*0c20*/  FADD R9, R7, R7 ;  /* 0x0000000707097221 */ /* 0x000fc80000000000 */
[----:B------:R-:W-:-:S06]  /*0c30*/  FMUL R9, R9, R14 ;  /* 0x0000000e09097220 */ /* 0x000fcc0000400000 */
[----:B01----:R-:W-:Y:S05]  /*0c40*/  @!P1 BRA `(.L_x_12) ;  /* 0x0000000000149947 */ /* 0x003fea0003800000 */
[----:B------:R-:W-:Y:S02]  /*0c50*/  MOV R14, R18 ;  /* 0x00000012000e7202 */ /* 0x000fe40000000f00 */
[----:B------:R-:W-:-:S07]  /*0c60*/  MOV R18, 0xc80 ;  /* 0x00000c8000127802 */ /* 0x000fce0000000f00 */
[----:B------:R-:W-:Y:S05]  /*0c70*/  CALL.REL.NOINC `($__internal_1_$__cuda_sm20_sqrt_rn_f32_slowpath) ;  /* 0x0000002000407944 */ /* 0x000fea0003c00000 */
[----:B------:R-:W-:Y:S01]  /*0c80*/  MOV R15, R16 ;  /* 0x00000010000f7202 */ /* 0x000fe20000000f00 */
[----:B------:R-:W-:Y:S06]  /*0c90*/  BRA `(.L_x_13) ;  /* 0x0000000000107947 */ /* 0x000fec0003800000 */
.L_x_12:
[----:B------:R-:W-:Y:S01]  /*0ca0*/  FMUL.FTZ R15, R18, R17 ;  /* 0x00000011120f7220 */ /* 0x000fe20000410000 */
[----:B------:R-:W-:-:S03]  /*0cb0*/  FMUL.FTZ R16, R17, 0.5 ;  /* 0x3f00000011107820 */ /* 0x000fc60000410000 */
[----:B------:R-:W-:-:S04]  /*0cc0*/  FFMA R14, -R15, R15, R18 ;  /* 0x0000000f0f0e7223 */ /* 0x000fc80000000112 */
[----:B------:R-:W-:-:S07]  /*0cd0*/  FFMA R15, R14, R16, R15 ;  /* 0x000000100e0f7223 */ /* 0x000fce000000000f */
.L_x_13:
[----:B------:R-:W-:-:S04]  /*0ce0*/  FADD R16, |R8|, R15 ;  /* 0x0000000f08107221 */ /* 0x000fc80000000200 */
[----:B------:R-:W0:Y:S08]  /*0cf0*/  MUFU.RCP R8, R16 ;  /* 0x0000001000087308 */ /* 0x000e300000001000 */
[----:B------:R-:W1:Y:S01]  /*0d00*/  FCHK P1, R9, R16 ;  /* 0x0000001009007302 */ /* 0x000e620000020000 */
[----:B0-----:R-:W-:-:S04]  /*0d10*/  FFMA R15, -R16, R8, 1 ;  /* 0x3f800000100f7423 */ /* 0x001fc80000000108 */
[----:B------:R-:W-:-:S04]  /*0d20*/  FFMA R8, R8, R15, R8 ;  /* 0x0000000f08087223 */ /* 0x000fc80000000008 */
[----:B------:R-:W-:-:S04]  /*0d30*/  FFMA R15, R9, R8, RZ ;  /* 0x00000008090f7223 */ /* 0x000fc800000000ff */
[----:B------:R-:W-:-:S04]  /*0d40*/  FFMA R14, -R16, R15, R9 ;  /* 0x0000000f100e7223 */ /* 0x000fc80000000109 */
[----:B------:R-:W-:Y:S01]  /*0d50*/  FFMA R8, R8, R14, R15 ;  /* 0x0000000e08087223 */ /* 0x000fe2000000000f */
[----:B-1----:R-:W-:Y:S06]  /*0d60*/  @!P1 BRA `(.L_x_14) ;  /* 0x0000000000149947 */ /* 0x002fec0003800000 */
[----:B------:R-:W-:Y:S01]  /*0d70*/  MOV R14, R9 ;  /* 0x00000009000e7202 */ /* 0x000fe20000000f00 */
[----:B------:R-:W-:Y:S01]  /*0d80*/  IMAD.MOV.U32 R15, RZ, RZ, R16 ;  /* 0x000000ffff0f7224 */ /* 0x000fe200078e0010 */
[----:B------:R-:W-:-:S07]  /*0d90*/  MOV R18, 0xdb0 ;  /* 0x00000db000127802 */ /* 0x000fce0000000f00 */
[----:B------:R-:W-:Y:S05]  /*0da0*/  CALL.REL.NOINC `($__internal_2_$__cuda_sm3x_div_rn_noftz_f32_slowpath) ;  /* 0x0000002000547944 */ /* 0x000fea0003c00000 */
[----:B------:R-:W-:-:S07]  /*0db0*/  MOV R8, R16 ;  /* 0x0000001000087202 */ /* 0x000fce0000000f00 */
.L_x_14:
[----:B------:R-:W-:-:S04]  /*0dc0*/  FFMA R14, R8, R8, 1 ;  /* 0x3f800000080e7423 */ /* 0x000fc80000000008 */
[----:B------:R0:W1:Y:S01]  /*0dd0*/  MUFU.RSQ R15, R14 ;  /* 0x0000000e000f7308 */ /* 0x0000620000001400 */
[----:B------:R-:W-:-:S04]  /*0de0*/  IADD3 R9, PT, PT, R14, -0xd000000, RZ ;  /* 0xf30000000e097810 */ /* 0x000fc80007ffe0ff */
[----:B------:R-:W-:-:S13]  /*0df0*/  ISETP.GT.U32.AND P1, PT, R9, 0x727fffff, PT ;  /* 0x727fffff0900780c */ /* 0x000fda0003f24070 */
[----:B01----:R-:W-:Y:S05]  /*0e00*/  @!P1 BRA `(.L_x_15) ;  /* 0x0000000000109947 */ /* 0x003fea0003800000 */
[----:B------:R-:W-:-:S07]  /*0e10*/  MOV R18, 0xe30 ;  /* 0x00000e3000127802 */ /* 0x000fce0000000f00 */
[----:B------:R-:W-:Y:S05]  /*0e20*/  CALL.REL.NOINC `($__internal_1_$__cuda_sm20_sqrt_rn_f32_slowpath) ;  /* 0x0000001c00d47944 */ /* 0x000fea0003c00000 */
[----:B------:R-:W-:Y:S01]  /*0e30*/  MOV R9, R16 ;  /* 0x0000001000097202 */ /* 0x000fe20000000f00 */
[----:B------:R-:W-:Y:S06]  /*0e40*/  BRA `(.L_x_16) ;  /* 0x0000000000107947 */ /* 0x000fec0003800000 */
.L_x_15:
[----:B------:R-:W-:Y:S01]  /*0e50*/  FMUL.FTZ R9, R14, R15 ;  /* 0x0000000f0e097220 */ /* 0x000fe20000410000 */
[----:B------:R-:W-:-:S03]  /*0e60*/  FMUL.FTZ R15, R15, 0.5 ;  /* 0x3f0000000f0f7820 */ /* 0x000fc60000410000 */
[----:B------:R-:W-:-:S04]  /*0e70*/  FFMA R14, -R9, R9, R14 ;  /* 0x00000009090e7223 */ /* 0x000fc8000000010e */
[----:B------:R-:W-:-:S07]  /*0e80*/  FFMA R9, R14, R15, R9 ;  /* 0x0000000f0e097223 */ /* 0x000fce0000000009 */
.L_x_16:
[----:B------:R-:W-:-:S05]  /*0e90*/  VIADD R14, R9, 0x1800000 ;  /* 0x01800000090e7836 */ /* 0x000fca0000000000 */
[----:B------:R-:W-:-:S04]  /*0ea0*/  LOP3.LUT R14, R14, 0x7f800000, RZ, 0xc0, !PT ;  /* 0x7f8000000e0e7812 */ /* 0x000fc800078ec0ff */
[----:B------:R-:W-:-:S13]  /*0eb0*/  ISETP.GT.U32.AND P1, PT, R14, 0x1ffffff, PT ;  /* 0x01ffffff0e00780c */ /* 0x000fda0003f24070 */
[----:B------:R-:W-:Y:S05]  /*0ec0*/  @P1 BRA `(.L_x_17) ;  /* 0x00000000000c1947 */ /* 0x000fea0003800000 */
[----:B------:R-:W-:-:S07]  /*0ed0*/  MOV R14, 0xef0 ;  /* 0x00000ef0000e7802 */ /* 0x000fce0000000f00 */
[----:B------:R-:W-:Y:S05]  /*0ee0*/  CALL.REL.NOINC `($__internal_0_$__cuda_sm20_rcp_rn_f32_slowpath) ;  /* 0x0000001800d47944 */ /* 0x000fea0003c00000 */
[----:B------:R-:W-:Y:S05]  /*0ef0*/  BRA `(.L_x_18) ;  /* 0x0000000000107947 */ /* 0x000fea0003800000 */
.L_x_17:
[----:B------:R-:W0:Y:S02]  /*0f00*/  MUFU.RCP R14, R9 ;  /* 0x00000009000e7308 */ /* 0x000e240000001000 */
[----:B0-----:R-:W-:-:S04]  /*0f10*/  FFMA R15, R14, R9, -1 ;  /* 0xbf8000000e0f7423 */ /* 0x001fc80000000009 */
[----:B------:R-:W-:-:S04]  /*0f20*/  FADD.FTZ R15, -R15, -RZ ;  /* 0x800000ff0f0f7221 */ /* 0x000fc80000010100 */
[----:B------:R-:W-:-:S07]  /*0f30*/  FFMA R9, R14, R15, R14 ;  /* 0x0000000f0e097223 */ /* 0x000fce000000000e */
.L_x_18:
[----:B------:R-:W0:Y:S01]  /*0f40*/  MUFU.RCP R16, R7 ;  /* 0x0000000700107308 */ /* 0x000e220000001000 */
[----:B------:R-:W-:-:S07]  /*0f50*/  FMUL R14, R9, R8 ;  /* 0x00000008090e7220 */ /* 0x000fce0000400000 */
[----:B------:R-:W1:Y:S01]  /*0f60*/  FCHK P1, R14, R7 ;  /* 0x000000070e007302 */ /* 0x000e620000020000 */
[----:B0-----:R-:W-:-:S04]  /*0f70*/  FFMA R15, -R7, R16, 1 ;  /* 0x3f800000070f7423 */ /* 0x001fc80000000110 */
[----:B------:R-:W-:-:S04]  /*0f80*/  FFMA R15, R16, R15, R16 ;  /* 0x0000000f100f7223 */ /* 0x000fc80000000010 */
[----:B------:R-:W-:-:S04]  /*0f90*/  FFMA R16, R14, R15, RZ ;  /* 0x0000000f0e107223 */ /* 0x000fc800000000ff */
[----:B------:R-:W-:-:S04]  /*0fa0*/  FFMA R17, -R7, R16, R14 ;  /* 0x0000001007117223 */ /* 0x000fc8000000010e */
[----:B------:R-:W-:Y:S01]  /*0fb0*/  FFMA R15, R15, R17, R16 ;  /* 0x000000110f0f7223 */ /* 0x000fe20000000010 */
[----:B-1----:R-:W-:Y:S06]  /*0fc0*/  @!P1 BRA `(.L_x_19) ;  /* 0x0000000000109947 */ /* 0x002fec0003800000 */
[----:B------:R-:W-:Y:S02]  /*0fd0*/  MOV R15, R7 ;  /* 0x00000007000f7202 */ /* 0x000fe40000000f00 */
[----:B------:R-:W-:-:S07]  /*0fe0*/  MOV R18, 0x1000 ;  /* 0x0000100000127802 */ /* 0x000fce0000000f00 */
[----:B------:R-:W-:Y:S05]  /*0ff0*/  CALL.REL.NOINC `($__internal_2_$__cuda_sm3x_div_rn_noftz_f32_slowpath) ;  /* 0x0000001c00c07944 */ /* 0x000fea0003c00000 */
[----:B------:R-:W-:-:S07]  /*1000*/  MOV R15, R16 ;  /* 0x00000010000f7202 */ /* 0x000fce0000000f00 */
.L_x_19:
[----:B------:R-:W-:Y:S01]  /*1010*/  BSSY.RECONVERGENT B0, `(.L_x_20) ;  /* 0x000003c000007945 */ /* 0x000fe20003800200 */
[----:B------:R-:W-:Y:S01]  /*1020*/  ISETP.NE.AND P1, PT, R0, 0x3f, PT ;  /* 0x0000003f0000780c */ /* 0x000fe20003f25270 */
[-C--:B------:R-:W-:Y:S01]  /*1030*/  FMUL R10, R10, R15.reuse ;  /* 0x0000000f0a0a7220 */ /* 0x080fe20000400000 */
[----:B------:R-:W-:Y:S01]  /*1040*/  FMUL R11, R11, R15 ;  /* 0x0000000f0b0b7220 */ /* 0x000fe20000400000 */
[----:B------:R-:W-:Y:S10]  /*1050*/  @P3 BRA `(.L_x_21) ;  /* 0x0000000000dc3947 */ /* 0x000ff40003800000 */
[----:B------:R-:W0:Y:S01]  /*1060*/  LDC.64 R22, c[0x0][0x380] ;  /* 0x0000e000ff167b82 */ /* 0x000e220000000a00 */
[----:B------:R-:W2:Y:S01]  /*1070*/  LDG.E.64 R14, desc[UR14][R20.64] ;  /* 0x0000000e140e7981 */ /* 0x000ea2000c1e1b00 */
[----:B0-----:R-:W-:-:S05]  /*1080*/  IMAD.WIDE.U32 R26, R3, 0x8, R22 ;  /* 0x00000008031a7825 */ /* 0x001fca00078e0016 */
[----:B------:R-:W3:Y:S01]  /*1090*/  LDG.E.64 R16, desc[UR14][R26.64] ;  /* 0x0000000e1a107981 */ /* 0x000ee2000c1e1b00 */
[----:B--2---:R-:W-:-:S04]  /*10a0*/  FMUL R19, RZ, R15 ;  /* 0x0000000fff137220 */ /* 0x004fc80000400000 */
[-C--:B------:R-:W-:Y:S01]  /*10b0*/  FFMA R18, R14, R9.reuse, -R19 ;  /* 0x000000090e127223 */ /* 0x080fe20000000813 */
[----:B------:R-:W-:-:S04]  /*10c0*/  FMUL R19, R15, R9 ;  /* 0x000000090f137220 */ /* 0x000fc80000400000 */
[----:B------:R-:W-:Y:S01]  /*10d0*/  FFMA R19, RZ, R14, R19 ;  /* 0x0000000eff137223 */ /* 0x000fe20000000013 */
[----:B---3--:R-:W-:-:S04]  /*10e0*/  FMUL R25, R11, R17 ;  /* 0x000000110b197220 */ /* 0x008fc80000400000 */
[----:B------:R-:W-:-:S04]  /*10f0*/  FFMA R25, R10, R16, R25 ;  /* 0x000000100a197223 */ /* 0x000fc80000000019 */
[----:B------:R-:W-:Y:S01]  /*1100*/  FADD R18, R18, R25 ;  /* 0x0000001912127221 */ /* 0x000fe20000000000 */
[----:B------:R-:W-:-:S04]  /*1110*/  FMUL R25, R11, R16 ;  /* 0x000000100b197220 */ /* 0x000fc80000400000 */
[----:B------:R-:W-:Y:S01]  /*1120*/  FFMA R24, R10, R17, -R25 ;  /* 0x000000110a187223 */ /* 0x000fe20000000819 */
[----:B------:R-:W-:-:S03]  /*1130*/  FMUL R25, R11, R15 ;  /* 0x0000000f0b197220 */ /* 0x000fc60000400000 */
[----:B------:R-:W-:Y:S01]  /*1140*/  FADD R19, R19, R24 ;  /* 0x0000001813137221 */ /* 0x000fe20000000000 */
[C---:B------:R-:W-:Y:S01]  /*1150*/  FFMA R24, R10.reuse, R14, -R25 ;  /* 0x0000000e0a187223 */ /* 0x040fe20000000819 */
[----:B------:R-:W-:Y:S01]  /*1160*/  FMUL R25, RZ, R17 ;  /* 0x00000011ff197220 */ /* 0x000fe20000400000 */
[----:B------:R-:W-:-:S03]  /*1170*/  FMUL R28, R10, R15 ;  /* 0x0000000f0a1c7220 */ /* 0x000fc60000400000 */
[-C--:B------:R-:W-:Y:S01]  /*1180*/  FFMA R25, R16, R9.reuse, -R25 ;  /* 0x0000000910197223 */ /* 0x080fe20000000819 */
[----:B------:R-:W-:Y:S01]  /*1190*/  FFMA R15, R11, R14, R28 ;  /* 0x0000000e0b0f7223 */ /* 0x000fe2000000001c */
[----:B------:R-:W-:Y:S02]  /*11a0*/  FMUL R17, R17, R9 ;  /* 0x0000000911117220 */ /* 0x000fe40000400000 */
[----:B------:R-:W-:Y:S01]  /*11b0*/  FADD R14, R25, -R24 ;  /* 0x80000018190e7221 */ /* 0x000fe20000000000 */
[----:B------:R-:W-:Y:S01]  /*11c0*/  MOV R25, UR26 ;  /* 0x0000001a00197c02 */ /* 0x000fe20008000f00 */
[----:B------:R-:W-:Y:S01]  /*11d0*/  FFMA R16, RZ, R16, R17 ;  /* 0x00000010ff107223 */ /* 0x000fe20000000011 */
[----:B------:R-:W-:-:S03]  /*11e0*/  VIADD R17, R2, 0x1 ;  /* 0x0000000102117836 */ /* 0x000fc60000000000 */
[----:B------:R-:W-:Y:S02]  /*11f0*/  IMAD R25, R0, R25, UR5 ;  /* 0x0000000500197e24 */ /* 0x000fe4000f8e0219 */
[----:B------:R-:W-:Y:S02]  /*1200*/  FADD R15, R16, -R15 ;  /* 0x8000000f100f7221 */ /* 0x000fe40000000000 */
[--C-:B------:R-:W-:Y:S01]  /*1210*/  IMAD.WIDE.U32 R24, R25, 0x8, R22.reuse ;  /* 0x0000000819187825 */ /* 0x100fe200078e0016 */
[----:B------:R-:W-:Y:S03]  /*1220*/  STG.E.64 desc[UR14][R20.64], R18 ;  /* 0x0000001214007986 */ /* 0x000fe6000c101b0e */
[----:B------:R-:W-:Y:S01]  /*1230*/  IMAD.WIDE.U32 R22, R17, 0x8, R22 ;  /* 0x0000000811167825 */ /* 0x000fe200078e0016 */
[----:B------:R0:W-:Y:S04]  /*1240*/  STG.E.64 desc[UR14][R26.64], R14 ;  /* 0x0000000e1a007986 */ /* 0x0001e8000c101b0e */
[----:B------:R-:W2:Y:S04]  /*1250*/  LDG.E.64 R16, desc[UR14][R22.64] ;  /* 0x0000000e16107981 */ /* 0x000ea8000c1e1b00 */
[----:B0-----:R-:W3:Y:S01]  /*1260*/  LDG.E.64 R14, desc[UR14][R24.64] ;  /* 0x0000000e180e7981 */ /* 0x001ee2000c1e1b00 */
[-C--:B--2---:R-:W-:Y:S01]  /*1270*/  FMUL R28, R11, R17.reuse ;  /* 0x000000110b1c7220 */ /* 0x084fe20000400000 */
[----:B------:R-:W-:-:S03]  /*1280*/  FMUL R27, RZ, R17 ;  /* 0x00000011ff1b7220 */ /* 0x000fc60000400000 */
[----:B------:R-:W-:Y:S01]  /*1290*/  FFMA R28, R10, R16, -R28 ;  /* 0x000000100a1c7223 */ /* 0x000fe2000000081c */
[----:B---3--:R-:W-:-:S04]  /*12a0*/  FMUL R29, RZ, R15 ;  /* 0x0000000fff1d7220 */ /* 0x008fc80000400000 */
[-C--:B------:R-:W-:Y:S01]  /*12b0*/  FFMA R29, R14, R9.reuse, -R29 ;  /* 0x000000090e1d7223 */ /* 0x080fe2000000081d */
[----:B------:R-:W-:Y:S01]  /*12c0*/  FFMA R26, R16, R9, -R27 ;  /* 0x00000009101a7223 */ /* 0x000fe2000000081b */
[----:B------:R-:W-:Y:S02]  /*12d0*/  FMUL R27, R11, R15 ;  /* 0x0000000f0b1b7220 */ /* 0x000fe40000400000 */
[----:B------:R-:W-:Y:S01]  /*12e0*/  FADD R18, R29, R28 ;  /* 0x0000001c1d127221 */ /* 0x000fe20000000000 */
[----:B------:R-:W-:Y:S01]  /*12f0*/  FMUL R29, R15, R9 ;  /* 0x000000090f1d7220 */ /* 0x000fe20000400000 */
[C---:B------:R-:W-:Y:S01]  /*1300*/  FMUL R28, R10.reuse, R17 ;  /* 0x000000110a1c7220 */ /* 0x040fe20000400000 */
[----:B------:R-:W-:Y:S01]  /*1310*/  FMUL R17, R17, R9 ;  /* 0x0000000911117220 */ /* 0x000fe20000400000 */
[-C--:B------:R-:W-:Y:S01]  /*1320*/  FFMA R27, R10, R14.reuse, R27 ;  /* 0x0000000e0a1b7223 */ /* 0x080fe2000000001b */
[-C--:B------:R-:W-:Y:S01]  /*1330*/  FFMA R19, RZ, R14.reuse, R29 ;  /* 0x0000000eff137223 */ /* 0x080fe2000000001d */
[C---:B------:R-:W-:Y:S01]  /*1340*/  FMUL R14, R11.reuse, R14 ;  /* 0x0000000e0b0e7220 */ /* 0x040fe20000400000 */
[-C--:B------:R-:W-:Y:S01]  /*1350*/  FFMA R28, R11, R16.reuse, R28 ;  /* 0x000000100b1c7223 */ /* 0x080fe2000000001c */
[----:B------:R-:W-:-:S02]  /*1360*/  FFMA R17, RZ, R16, R17 ;  /* 0x00000010ff117223 */ /* 0x000fc40000000011 */
[----:B------:R-:W-:Y:S01]  /*1370*/  FFMA R16, R10, R15, -R14 ;  /* 0x0000000f0a107223 */ /* 0x000fe2000000080e */
[----:B------:R-:W-:Y:S01]  /*1380*/  FADD R19, R19, R28 ;  /* 0x0000001c13137221 */ /* 0x000fe20000000000 */
[----:B------:R-:W-:Y:S02]  /*1390*/  FADD R14, R26, -R27 ;  /* 0x8000001b1a0e7221 */ /* 0x000fe40000000000 */
[----:B------:R-:W-:Y:S02]  /*13a0*/  FADD R15, R17, -R16 ;  /* 0x80000010110f7221 */ /* 0x000fe40000000000 */
[----:B------:R0:W-:Y:S04]  /*13b0*/  STG.E.64 desc[UR14][R24.64], R18 ;  /* 0x0000001218007986 */ /* 0x0001e8000c101b0e */
[----:B------:R0:W-:Y:S02]  /*13c0*/  STG.E.64 desc[UR14][R22.64], R14 ;  /* 0x0000000e16007986 */ /* 0x0001e4000c101b0e */
.L_x_21:
[----:B------:R-:W-:Y:S05]  /*13d0*/  BSYNC.RECONVERGENT B0 ;  /* 0x0000000000007941 */ /* 0x000fea0003800200 */
.L_x_20:
[----:B------:R-:W-:Y:S04]  /*13e0*/  BSSY.RECONVERGENT B0, `(.L_x_22) ;  /* 0x0000015000007945 */ /* 0x000fe80003800200 */
[----:B------:R-:W-:Y:S05]  /*13f0*/  @P1 BRA `(.L_x_23) ;  /* 0x00000000004c1947 */ /* 0x000fea0003800000 */
[----:B0-----:R-:W0:Y:S02]  /*1400*/  LDC.64 R14, c[0x4][RZ] ;  /* 0x01000000ff0e7b82 */ /* 0x001e240000000a00 */
[----:B0-----:R-:W2:Y:S01]  /*1410*/  LDG.E.64 R14, desc[UR14][R14.64] ;  /* 0x0000000e0e0e7981 */ /* 0x001ea2000c1e1b00 */
[----:B------:R-:W-:Y:S01]  /*1420*/  UIMAD.WIDE UR18, UR16, 0x8, UR24 ;  /* 0x00000008101278a5 */ /* 0x000fe2000f8e0218 */
[----:B------:R-:W-:Y:S01]  /*1430*/  MOV R26, UR20 ;  /* 0x00000014001a7c02 */ /* 0x000fe20008000f00 */
[----:B------:R-:W-:Y:S01]  /*1440*/  HFMA2 R17, -RZ, RZ, 0, 0 ;  /* 0x00000000ff117431 */ /* 0x000fe200000001ff */
[----:B------:R-:W-:Y:S01]  /*1450*/  MOV R27, UR21 ;  /* 0x00000015001b7c02 */ /* 0x000fe20008000f00 */
[CC--:B------:R-:W-:Y:S01]  /*1460*/  FFMA R16, R7.reuse, R8.reuse, R5 ;  /* 0x0000000807107223 */ /* 0x0c0fe20000000005 */
[----:B------:R-:W-:Y:S01]  /*1470*/  FFMA R22, -R7, R8, R6 ;  /* 0x0000000807167223 */ /* 0x000fe20000000106 */
[----:B------:R-:W-:Y:S01]  /*1480*/  MOV R24, UR18 ;  /* 0x0000001200187c02 */ /* 0x000fe20008000f00 */
[----:B------:R-:W-:Y:S01]  /*1490*/  IMAD.U32 R25, RZ, RZ, UR19 ;  /* 0x00000013ff197e24 */ /* 0x000fe2000f8e00ff */
[----:B------:R-:W-:Y:S01]  /*14a0*/  MOV R18, UR6 ;  /* 0x0000000600127c02 */ /* 0x000fe20008000f00 */
[----:B------:R-:W-:Y:S01]  /*14b0*/  IMAD.U32 R19, RZ, RZ, UR7 ;  /* 0x00000007ff137e24 */ /* 0x000fe2000f8e00ff */
[----:B------:R-:W-:-:S02]  /*14c0*/  MOV R6, UR8 ;  /* 0x0000000800067c02 */ /* 0x000fc40008000f00 */
[----:B------:R-:W-:Y:S02]  /*14d0*/  MOV R7, UR9 ;  /* 0x0000000900077c02 */ /* 0x000fe40008000f00 */
[----:B------:R-:W-:Y:S01]  /*14e0*/  MOV R23, RZ ;  /* 0x000000ff00177202 */ /* 0x000fe20000000f00 */
[----:B--2---:R1:W-:Y:S04]  /*14f0*/  STG.E.64 desc[UR14][R26.64], R14 ;  /* 0x0000000e1a007986 */ /* 0x0043e8000c101b0e */
[----:B------:R1:W-:Y:S04]  /*1500*/  STG.E.64 desc[UR14][R24.64], R14 ;  /* 0x0000000e18007986 */ /* 0x0003e8000c101b0e */
[----:B------:R1:W-:Y:S04]  /*1510*/  STG.E.64 desc[UR14][R18.64], R16 ;  /* 0x0000001012007986 */ /* 0x0003e8000c101b0e */
[----:B------:R1:W-:Y:S02]  /*1520*/  STG.E.64 desc[UR14][R6.64], R22 ;  /* 0x0000001606007986 */ /* 0x0003e4000c101b0e */
.L_x_23:
[----:B------:R-:W-:Y:S05]  /*1530*/  BSYNC.RECONVERGENT B0 ;  /* 0x0000000000007941 */ /* 0x000fea0003800200 */
.L_x_22:
[----:B------:R-:W-:Y:S04]  /*1540*/  BSSY.RECONVERGENT B0, `(.L_x_11) ;  /* 0x000001c000007945 */ /* 0x000fe80003800200 */
[----:B------:R-:W-:Y:S05]  /*1550*/  @!P0 BRA `(.L_x_24) ;  /* 0x0000000000688947 */ /* 0x000fea0003800000 */
[----:B-1----:R-:W1:Y:S01]  /*1560*/  LDC.64 R6, c[0x0][0x398] ;  /* 0x0000e600ff067b82 */ /* 0x002e620000000a00 */
[----:B------:R-:W2:Y:S01]  /*1570*/  LDG.E.64 R16, desc[UR14][R12.64] ;  /* 0x0000000e0c107981 */ /* 0x000ea2000c1e1b00 */
[----:B-1----:R-:W-:-:S05]  /*1580*/  IMAD.WIDE.U32 R6, R4, 0x8, R6 ;  /* 0x0000000804067825 */ /* 0x002fca00078e0006 */
[----:B0-----:R-:W3:Y:S01]  /*1590*/  LDG.E.64 R14, desc[UR14][R6.64] ;  /* 0x0000000e060e7981 */ /* 0x001ee2000c1e1b00 */
[----:B--2---:R-:W-:Y:S01]  /*15a0*/  FMUL R19, RZ, R17 ;  /* 0x00000011ff137220 */ /* 0x004fe20000400000 */
[----:B------:R-:W-:Y:S01]  /*15b0*/  FMUL R5, R17, R9 ;  /* 0x0000000911057220 */ /* 0x000fe20000400000 */
[CC--:B------:R-:W-:Y:S01]  /*15c0*/  FMUL R23, R11.reuse, R17.reuse ;  /* 0x000000110b177220 */ /* 0x0c0fe20000400000 */
[----:B------:R-:W-:Y:S01]  /*15d0*/  FMUL R22, R10, R17 ;  /* 0x000000110a167220 */ /* 0x000fe20000400000 */
[----:B------:R-:W-:Y:S01]  /*15e0*/  FFMA R17, R16, R9, -R19 ;  /* 0x0000000910117223 */ /* 0x000fe20000000813 */
[-C--:B------:R-:W-:Y:S01]  /*15f0*/  FFMA R18, RZ, R16.reuse, R5 ;  /* 0x00000010ff127223 */ /* 0x080fe20000000005 */
[CC--:B------:R-:W-:Y:S01]  /*1600*/  FFMA R8, R10.reuse, R16.reuse, -R23 ;  /* 0x000000100a087223 */ /* 0x0c0fe20000000817 */
[C---:B------:R-:W-:Y:S01]  /*1610*/  FFMA R16, R11.reuse, R16, R22 ;  /* 0x000000100b107223 */ /* 0x040fe20000000016 */
[CC--:B---3--:R-:W-:Y:S01]  /*1620*/  FMUL R19, R11.reuse, R15.reuse ;  /* 0x0000000f0b137220 */ /* 0x0c8fe20000400000 */
[-C--:B------:R-:W-:Y:S01]  /*1630*/  FMUL R24, R11, R14.reuse ;  /* 0x0000000e0b187220 */ /* 0x080fe20000400000 */
[----:B------:R-:W-:Y:S01]  /*1640*/  FMUL R23, RZ, R15 ;  /* 0x0000000fff177220 */ /* 0x000fe20000400000 */
[----:B------:R-:W-:Y:S01]  /*1650*/  FMUL R5, R15, R9 ;  /* 0x000000090f057220 */ /* 0x000fe20000400000 */
[CC--:B------:R-:W-:Y:S01]  /*1660*/  FFMA R22, R10.reuse, R14.reuse, R19 ;  /* 0x0000000e0a167223 */ /* 0x0c0fe20000000013 */
[----:B------:R-:W-:Y:S01]  /*1670*/  FFMA R11, R10, R15, -R24 ;  /* 0x0000000f0a0b7223 */ /* 0x000fe20000000818 */
[----:B------:R-:W-:Y:S01]  /*1680*/  FFMA R23, R14, R9, -R23 ;  /* 0x000000090e177223 */ /* 0x000fe20000000817 */
[----:B------:R-:W-:Y:S01]  /*1690*/  FFMA R5, RZ, R14, R5 ;  /* 0x0000000eff057223 */ /* 0x000fe20000000005 */
[----:B------:R-:W-:Y:S01]  /*16a0*/  FADD R10, R17, R22 ;  /* 0x00000016110a7221 */ /* 0x000fe20000000000 */
[----:B------:R-:W-:Y:S01]  /*16b0*/  FADD R11, R18, R11 ;  /* 0x0000000b120b7221 */ /* 0x000fe20000000000 */
[----:B------:R-:W-:Y:S01]  /*16c0*/  FADD R8, R23, -R8 ;  /* 0x8000000817087221 */ /* 0x000fe20000000000 */
[----:B------:R-:W-:-:S03]  /*16d0*/  FADD R9, R5, -R16 ;  /* 0x8000001005097221 */ /* 0x000fc60000000000 */
[----:B------:R2:W-:Y:S04]  /*16e0*/  STG.E.64 desc[UR14][R12.64], R10 ;  /* 0x0000000a0c007986 */ /* 0x0005e8000c101b0e */
[----:B------:R2:W-:Y:S02]  /*16f0*/  STG.E.64 desc[UR14][R6.64], R8 ;  /* 0x0000000806007986 */ /* 0x0005e4000c101b0e */
.L_x_24:
[----:B------:R-:W-:Y:S05]  /*1700*/  BSYNC.RECONVERGENT B0 ;  /* 0x0000000000007941 */ /* 0x000fea0003800200 */
.L_x_11:
[----:B------:R-:W-:Y:S01]  /*1710*/  UIADD3 UR11, UPT, UPT, UR11, 0x1, URZ ;  /* 0x000000010b0b7890 */ /* 0x000fe2000fffe0ff */
[----:B------:R-:W-:Y:S01]  /*1720*/  IADD3 R4, PT, PT, R4, UR23, RZ ;  /* 0x0000001704047c10 */ /* 0x000fe2000fffe0ff */
[----:B------:R-:W-:Y:S01]  /*1730*/  VIADD R2, R2, 0x1 ;  /* 0x0000000102027836 */ /* 0x000fe20000000000 */
[----:B------:R-:W-:Y:S01]  /*1740*/  IADD3 R3, PT, PT, R3, UR26, RZ ;  /* 0x0000001a03037c10 */ /* 0x000fe2000fffe0ff */
[----:B------:R-:W-:Y:S02]  /*1750*/  UISETP.NE.AND UP0, UPT, UR11, -0x1, UPT ;  /* 0xffffffff0b00788c */ /* 0x000fe4000bf05270 */
[----:B------:R-:W-:Y:S02]  /*1760*/  UIADD3 UR16, UPT, UPT, UR16, 0x1, URZ ;  /* 0x0000000110107890 */ /* 0x000fe4000fffe0ff */
[----:B------:R-:W-:Y:S02]  /*1770*/  UIADD3 UR13, UPT, UPT, UR10, UR13, URZ ;  /* 0x0000000d0a0d7290 */ /* 0x000fe4000fffe0ff */
[----:B------:R-:W-:-:S03]  /*1780*/  UIADD3 UR12, UPT, UPT, UR12, UR26, URZ ;  /* 0x0000001a0c0c7290 */ /* 0x000fc6000fffe0ff */
[----:B------:R-:W-:Y:S09]  /*1790*/  BRA.U UP0, `(.L_x_25) ;  /* 0xfffffff100307547 */ /* 0x000ff2000b83ffff */
[----:B-----5:R-:W3:Y:S02]  /*17a0*/  LDC R5, c[0x0][0x388] ;  /* 0x0000e200ff057b82 */ /* 0x020ee40000000800 */
[----:B---3--:R-:W-:-:S04]  /*17b0*/  IADD3 R2, PT, PT, R5, -0x2, RZ ;  /* 0xfffffffe05027810 */ /* 0x008fc80007ffe0ff */
[----:B------:R-:W-:Y:S01]  /*17c0*/  ISETP.NE.AND P1, PT, R2, UR5, PT ;  /* 0x0000000502007c0c */ /* 0x000fe2000bf25270 */
[----:B------:R-:W-:-:S12]  /*17d0*/  UIADD3 UR5, UPT, UPT, UR5, 0x1, URZ ;  /* 0x0000000105057890 */ /* 0x000fd8000fffe0ff */
[----:B------:R-:W-:Y:S05]  /*17e0*/  @P1 BRA `(.L_x_26) ;  /* 0xffffffec00b01947 */ /* 0x000fea000383ffff */
[----:B------:R-:W-:Y:S05]  /*17f0*/  BRA.U UP1, `(.L_x_27) ;  /* 0xffffffed019c7547 */ /* 0x000fea000b83ffff */
.L_x_7:
[----:B------:R-:W-:-:S13]  /*1800*/  ISETP.GE.U32.AND P1, PT, R0, R5, PT ;  /* 0x000000050000720c */ /* 0x000fda0003f26070 */
[----:B------:R-:W3:Y:S08]  /*1810*/  @!P1 LDC R3, c[0x0][0x38c] ;  /* 0x0000e300ff039b82 */ /* 0x000ef00000000800 */
[----:B-12---:R-:W1:Y:S01]  /*1820*/  @!P1 LDC.64 R6, c[0x0][0x380] ;  /* 0x0000e000ff069b82 */ /* 0x006e620000000a00 */
[----:B---3--:R-:W-:-:S04]  /*1830*/  @!P1 IMAD R3, R0, R3, R0 ;  /* 0x0000000300039224 */ /* 0x008fc800078e0200 */
[----:B-1----:R-:W-:-:S03]  /*1840*/  @!P1 IMAD.WIDE.U32 R6, R3, 0x8, R6 ;  /* 0x0000000803069825 */ /* 0x002fc600078e0006 */
[----:B------:R-:W1:Y:S02]  /*1850*/  LDC.64 R2, c[0x0][0x3a8] ;  /* 0x0000ea00ff027b82 */ /* 0x000e640000000a00 */
[----:B------:R-:W2:Y:S01]  /*1860*/  @!P1 LDG.E R9, desc[UR14][R6.64] ;  /* 0x0000000e06099981 */ /* 0x000ea2000c1e1900 */
[C---:B------:R-:W-:Y:S01]  /*1870*/  ISETP.GE.AND P0, PT, R0.reuse, R5, PT ;  /* 0x000000050000720c */ /* 0x040fe20003f06270 */
[----:B-1----:R-:W-:-:S04]  /*1880*/  IMAD.WIDE.U32 R2, R0, 0x4, R2 ;  /* 0x0000000400027825 */ /* 0x002fc800078e0002 */
[----:B------:R-:W1:Y:S01]  /*1890*/  S2UR UR6, SR_CgaCtaId ;  /* 0x00000000000679c3 */ /* 0x000e620000008800 */
[----:B--2---:R2:W-:Y:S07]  /*18a0*/  @!P1 STG.E desc[UR14][R2.64], R9 ;  /* 0x0000000902009986 */ /* 0x0045ee000c10190e */
[----:B------:R-:W3:Y:S01]  /*18b0*/  @!P0 LDG.E R4, desc[UR14][R2.64] ;  /* 0x0000000e02048981 */ /* 0x000ee2000c1e1900 */
[----:B------:R-:W-:Y:S02]  /*18c0*/  UMOV UR4, 0x400 ;  /* 0x0000040000047882 */ /* 0x000fe40000000000 */
[----:B------:R-:W-:-:S02]  /*18d0*/  UIADD3 UR5, UPT, UPT, UR4, 0x100, URZ ;  /* 0x0000010004057890 */ /* 0x000fc4000fffe0ff */
[----:B-1----:R-:W-:Y:S02]  /*18e0*/  ULEA UR4, UR6, UR4, 0x18 ;  /* 0x0000000406047291 */ /* 0x002fe4000f8ec0ff */
[----:B------:R-:W-:-:S04]  /*18f0*/  ULEA UR5, UR6, UR5, 0x18 ;  /* 0x0000000506057291 */ /* 0x000fc8000f8ec0ff */
[C---:B------:R-:W-:Y:S02]  /*1900*/  LEA R11, R0.reuse, UR4, 0x2 ;  /* 0x00000004000b7c11 */ /* 0x040fe4000f8e10ff */
[----:B------:R-:W-:-:S05]  /*1910*/  LEA R7, R0, UR5, 0x2 ;  /* 0x0000000500077c11 */ /* 0x000fca000f8e10ff */
[----:B---3--:R2:W-:Y:S04]  /*1920*/  @!P0 STS [R7], R4 ;  /* 0x0000000407008388 */ /* 0x0085e80000000800 */
[----:B------:R2:W-:Y:S01]  /*1930*/  @!P0 STS [R11], R0 ;  /* 0x000000000b008388 */ /* 0x0005e20000000800 */
[----:B------:R-:W-:Y:S01]  /*1940*/  BAR.SYNC.DEFER_BLOCKING 0x0 ;  /* 0x0000000000007b1d */ /* 0x000fe20000010000 */
[----:B------:R-:W-:-:S13]  /*1950*/  ISETP.GE.AND P0, PT, R5, 0x1, PT ;  /* 0x000000010500780c */ /* 0x000fda0003f06270 */
[----:B--2---:R-:W-:Y:S05]  /*1960*/  @!P0 BRA `(.L_x_28) ;  /* 0x00000004008c8947 */ /* 0x004fea0003800000 */
[C---:B------:R-:W-:Y:S01]  /*1970*/  ISETP.GE.U32.AND P0, PT, R5.reuse, 0x4, PT ;  /* 0x000000040500780c */ /* 0x040fe20003f06070 */
[----:B------:R-:W-:Y:S01]  /*1980*/  HFMA2 R16, -RZ, RZ, 0, 0 ;  /* 0x00000000ff107431 */ /* 0x000fe200000001ff */
[----:B------:R-:W-:-:S11]  /*1990*/  LOP3.LUT R4, R5, 0x3, RZ, 0xc0, !PT ;  /* 0x0000000305047812 */ /* 0x000fd600078ec0ff */
[----:B------:R-:W-:Y:S05]  /*19a0*/  @!P0 BRA `(.L_x_29) ;  /* 0x00000004000c8947 */ /* 0x000fea0003800000 */
[----:B------:R-:W1:Y:S01]  /*19b0*/  LDC R6, c[0x0][0x388] ;  /* 0x0000e200ff067b82 */ /* 0x000e620000000800 */
[C---:B------:R-:W-:Y:S01]  /*19c0*/  IMAD.SHL.U32 R12, R0.reuse, 0x2, RZ ;  /* 0x00000002000c7824 */ /* 0x040fe200078e00ff */
[----:B------:R-:W-:Y:S02]  /*19d0*/  LOP3.LUT R16, R5, 0x7ffffffc, RZ, 0xc0, !PT ;  /* 0x7ffffffc05107812 */ /* 0x000fe400078ec0ff */
[----:B------:R-:W-:Y:S02]  /*19e0*/  LEA R10, R0, R11, 0x2 ;  /* 0x0000000b000a7211 */ /* 0x000fe400078e10ff */
[C---:B------:R-:W-:Y:S01]  /*19f0*/  IADD3 R8, PT, PT, R12.reuse, 0x1, RZ ;  /* 0x000000010c087810 */ /* 0x040fe20007ffe0ff */
[----:B------:R-:W-:Y:S01]  /*1a00*/  VIADD R12, R12, 0x2 ;  /* 0x000000020c0c7836 */ /* 0x000fe20000000000 */
[----:B------:R-:W-:Y:S02]  /*1a10*/  LEA R9, R0, R7, 0x2 ;  /* 0x0000000700097211 */ /* 0x000fe400078e10ff */
[----:B------:R-:W-:-:S02]  /*1a20*/  ISETP.GE.AND P1, PT, R8, R5, PT ;  /* 0x000000050800720c */ /* 0x000fc40003f26270 */
[----:B------:R-:W-:-:S11]  /*1a30*/  IADD3 R17, PT, PT, -R16, RZ, RZ ;  /* 0x000000ff10117210 */ /* 0x000fd60007ffe1ff */
.L_x_38:
[----:B-1----:R-:W-:Y:S01]  /*1a40*/  MOV R5, R6 ;  /* 0x0000000600057202 */ /* 0x002fe20000000f00 */
[----:B------:R-:W-:Y:S03]  /*1a50*/  BSSY.RECONVERGENT B0, `(.L_x_30) ;  /* 0x000000c000007945 */ /* 0x000fe60003800200 */
[----:B------:R-:W-:Y:S01]  /*1a60*/  ISETP.GE.AND P0, PT, R12, R5, PT ;  /* 0x000000050c00720c */ /* 0x000fe20003f06270 */
[----:B0-234-:R-:W-:-:S12]  /*1a70*/  @P1 BRA `(.L_x_31) ;  /* 0x0000000000241947 */ /* 0x01dfd80003800000 */
[----:B0-----:R-:W-:Y:S04]  /*1a80*/  LDS R14, [R9] ;  /* 0x00000000090e7984 */ /* 0x001fe80000000800 */
[----:B------:R-:W0:Y:S02]  /*1a90*/  LDS R11, [R9+0x4] ;  /* 0x00000400090b7984 */ /* 0x000e240000000800 */
[----:B0-----:R-:W-:-:S13]  /*1aa0*/  FSETP.GT.AND P1, PT, R14, R11, PT ;  /* 0x0000000b0e00720b */ /* 0x001fda0003f24000 */
[----:B------:R-:W-:Y:S04]  /*1ab0*/  @P1 STS [R9], R11 ;  /* 0x0000000b09001388 */ /* 0x000fe80000000800 */
[----:B------:R-:W-:Y:S04]  /*1ac0*/  @P1 STS [R9+0x4], R14 ;  /* 0x0000040e09001388 */ /* 0x000fe80000000800 */
[----:B------:R-:W0:Y:S04]  /*1ad0*/  @P1 LDS R15, [R10+0x4] ;  /* 0x000004000a0f1984 */ /* 0x000e280000000800 */
[----:B------:R-:W1:Y:S04]  /*1ae0*/  @P1 LDS R13, [R10] ;  /* 0x000000000a0d1984 */ /* 0x000e680000000800 */
[----:B0-----:R2:W-:Y:S04]  /*1af0*/  @P1 STS [R10], R15 ;  /* 0x0000000f0a001388 */ /* 0x0015e80000000800 */
[----:B-1----:R2:W-:Y:S02]  /*1b00*/  @P1 STS [R10+0x4], R13 ;  /* 0x0000040d0a001388 */ /* 0x0025e40000000800 */
.L_x_31:
[----:B------:R-:W-:Y:S05]  /*1b10*/  BSYNC.RECONVERGENT B0 ;  /* 0x0000000000007941 */ /* 0x000fea0003800200 */
.L_x_30:
[----:B------:R-:W-:Y:S01]  /*1b20*/  BAR.SYNC.DEFER_BLOCKING 0x0 ;  /* 0x0000000000007b1d */ /* 0x000fe20000010000 */
[----:B------:R-:W-:-:S05]  /*1b30*/  ISETP.GE.AND P1, PT, R8, R5, PT ;  /* 0x000000050800720c */ /* 0x000fca0003f26270 */
[----:B------:R-:W-:Y:S04]  /*1b40*/  BSSY.RECONVERGENT B0, `(.L_x_32) ;  /* 0x000000b000007945 */ /* 0x000fe80003800200 */
[----:B------:R-:W-:Y:S05]  /*1b50*/  @P0 BRA `(.L_x_33) ;  /* 0x0000000000240947 */ /* 0x000fea0003800000 */
[----:B0-----:R-:W-:Y:S04]  /*1b60*/  LDS R14, [R9+0x4] ;  /* 0x00000400090e7984 */ /* 0x001fe80000000800 */
[----:B------:R-:W0:Y:S02]  /*1b70*/  LDS R11, [R9+0x8] ;  /* 0x00000800090b7984 */ /* 0x000e240000000800 */
[----:B0-----:R-:W-:-:S13]  /*1b80*/  FSETP.GT.AND P2, PT, R14, R11, PT ;  /* 0x0000000b0e00720b */ /* 0x001fda0003f44000 */
[----:B------:R-:W-:Y:S04]  /*1b90*/  @P2 STS [R9+0x4], R11 ;  /* 0x0000040b09002388 */ /* 0x000fe80000000800 */
[----:B------:R-:W-:Y:S04]  /*1ba0*/  @P2 STS [R9+0x8], R14 ;  /* 0x0000080e09002388 */ /* 0x000fe80000000800 */
[----:B--2---:R-:W0:Y:S04]  /*1bb0*/  @P2 LDS R15, [R10+0x8] ;  /* 0x000008000a0f2984 */ /* 0x004e280000000800 */
[----:B------:R-:W1:Y:S04]  /*1bc0*/  @P2 LDS R13, [R10+0x4] ;  /* 0x000004000a0d2984 */ /* 0x000e680000000800 */
[----:B0-----:R3:W-:Y:S04]  /*1bd0*/  @P2 STS [R10+0x4], R15 ;  /* 0x0000040f0a002388 */ /* 0x0017e80000000800 */
[----:B-1----:R3:W-:Y:S02]  /*1be0*/  @P2 STS [R10+0x8], R13 ;  /* 0x0000080d0a002388 */ /* 0x0027e40000000800 */
.L_x_33:
[----:B------:R-:W-:Y:S05]  /*1bf0*/  BSYNC.RECONVERGENT B0 ;  /* 0x0000000000007941 */ /* 0x000fea0003800200 */
.L_x_32:
[----:B------:R-:W-:Y:S06]  /*1c00*/  BAR.SYNC.DEFER_BLOCKING 0x0 ;  /* 0x0000000000007b1d */ /* 0x000fec0000010000 */
[----:B------:R-:W-:Y:S04]  /*1c10*/  BSSY.RECONVERGENT B0, `(.L_x_34) ;  /* 0x000000b000007945 */ /* 0x000fe80003800200 */
[----:B------:R-:W-:Y:S05]  /*1c20*/  @P1 BRA `(.L_x_35) ;  /* 0x0000000000241947 */ /* 0x000fea0003800000 */
[----:B0-----:R-:W-:Y:S04]  /*1c30*/  LDS R14, [R9] ;  /* 0x00000000090e7984 */ /* 0x001fe80000000800 */
[----:B------:R-:W0:Y:S02]  /*1c40*/  LDS R11, [R9+0x4] ;  /* 0x00000400090b7984 */ /* 0x000e240000000800 */
[----:B0-----:R-:W-:-:S13]  /*1c50*/  FSETP.GT.AND P2, PT, R14, R11, PT ;  /* 0x0000000b0e00720b */ /* 0x001fda0003f44000 */
[----:B------:R-:W-:Y:S04]  /*1c60*/  @P2 STS [R9], R11 ;  /* 0x0000000b09002388 */ /* 0x000fe80000000800 */
[----:B------:R-:W-:Y:S04]  /*1c70*/  @P2 STS [R9+0x4], R14 ;  /* 0x0000040e09002388 */ /* 0x000fe80000000800 */
[----:B--23--:R-:W0:Y:S04]  /*1c80*/  @P2 LDS R15, [R10+0x4] ;  /* 0x000004000a0f2984 */ /* 0x00ce280000000800 */
[----:B------:R-:W1:Y:S04]  /*1c90*/  @P2 LDS R13, [R10] ;  /* 0x000000000a0d2984 */ /* 0x000e680000000800 */
[----:B0-----:R4:W-:Y:S04]  /*1ca0*/  @P2 STS [R10], R15 ;  /* 0x0000000f0a002388 */ /* 0x0019e80000000800 */
[----:B-1----:R4:W-:Y:S02]  /*1cb0*/  @P2 STS [R10+0x4], R13 ;  /* 0x0000040d0a002388 */ /* 0x0029e40000000800 */
.L_x_35:
[----:B------:R-:W-:Y:S05]  /*1cc0*/  BSYNC.RECONVERGENT B0 ;  /* 0x0000000000007941 */ /* 0x000fea0003800200 */
.L_x_34:
[----:B------:R-:W-:Y:S01]  /*1cd0*/  IADD3 R17, PT, PT, R17, 0x4, RZ ;  /* 0x0000000411117810 */ /* 0x000fe20007ffe0ff */
[----:B------:R-:W-:Y:S03]  /*1ce0*/  BAR.SYNC.DEFER_BLOCKING 0x0 ;  /* 0x0000000000007b1d */ /* 0x000fe60000010000 */
[----:B------:R-:W-:-:S03]  /*1cf0*/  ISETP.NE.AND P2, PT, R17, RZ, PT ;  /* 0x000000ff1100720c */ /* 0x000fc60003f45270 */
[----:B------:R-:W-:Y:S04]  /*1d00*/  BSSY.RECONVERGENT B0, `(.L_x_36) ;  /* 0x000000b000007945 */ /* 0x000fe80003800200 */
[----:B------:R-:W-:Y:S06]  /*1d10*/  @P0 BRA `(.L_x_37) ;  /* 0x0000000000240947 */ /* 0x000fec0003800000 */
[----:B0-----:R-:W-:Y:S04]  /*1d20*/  LDS R14, [R9+0x4] ;  /* 0x00000400090e7984 */ /* 0x001fe80000000800 */
[----:B------:R-:W0:Y:S02]  /*1d30*/  LDS R11, [R9+0x8] ;  /* 0x00000800090b7984 */ /* 0x000e240000000800 */
[----:B0-----:R-:W-:-:S13]  /*1d40*/  FSETP.GT.AND P0, PT, R14, R11, PT ;  /* 0x0000000b0e00720b */ /* 0x001fda0003f04000 */
[----:B------:R-:W-:Y:S04]  /*1d50*/  @P0 STS [R9+0x4], R11 ;  /* 0x0000040b09000388 */ /* 0x000fe80000000800 */
[----:B------:R-:W-:Y:S04]  /*1d60*/  @P0 STS [R9+0x8], R14 ;  /* 0x0000080e09000388 */ /* 0x000fe80000000800 */
[----:B--234-:R-:W0:Y:S04]  /*1d70*/  @P0 LDS R15, [R10+0x8] ;  /* 0x000008000a0f0984 */ /* 0x01ce280000000800 */
[----:B------:R-:W1:Y:S04]  /*1d80*/  @P0 LDS R13, [R10+0x4] ;  /* 0x000004000a0d0984 */ /* 0x000e680000000800 */
[----:B0-----:R0:W-:Y:S04]  /*1d90*/  @P0 STS [R10+0x4], R15 ;  /* 0x0000040f0a000388 */ /* 0x0011e80000000800 */
[----:B-1----:R0:W-:Y:S02]  /*1da0*/  @P0 STS [R10+0x8], R13 ;  /* 0x0000080d0a000388 */ /* 0x0021e40000000800 */
.L_x_37:
[----:B------:R-:W-:Y:S05]  /*1db0*/  BSYNC.RECONVERGENT B0 ;  /* 0x0000000000007941 */ /* 0x000fea0003800200 */
.L_x_36:
[----:B------:R-:W-:Y:S06]  /*1dc0*/  BAR.SYNC.DEFER_BLOCKING 0x0 ;  /* 0x0000000000007b1d */ /* 0x000fec0000010000 */
[----:B------:R-:W-:Y:S05]  /*1dd0*/  @P2 BRA `(.L_x_38) ;  /* 0xfffffffc00182947 */ /* 0x000fea000383ffff */
.L_x_29:
[----:B------:R-:W-:-:S13]  /*1de0*/  ISETP.NE.AND P0, PT, R4, RZ, PT ;  /* 0x000000ff0400720c */ /* 0x000fda0003f05270 */
[----:B------:R-:W-:Y:S05]  /*1df0*/  @!P0 BRA `(.L_x_28) ;  /* 0x0000000000688947 */ /* 0x000fea0003800000 */
[----:B0-----:R-:W0:Y:S01]  /*1e00*/  LDC R14, c[0x0][0x388] ;  /* 0x0000e200ff0e7b82 */ /* 0x001e220000000800 */
[----:B------:R-:W-:-:S07]  /*1e10*/  IMAD.MOV R4, RZ, RZ, -R4 ;  /* 0x000000ffff047224 */ /* 0x000fce00078e0a04 */
.L_x_41:
[----:B------:R-:W-:Y:S01]  /*1e20*/  LOP3.LUT R5, R16, 0x1, RZ, 0xc0, !PT ;  /* 0x0000000110057812 */ /* 0x000fe200078ec0ff */
[----:B------:R-:W-:Y:S03]  /*1e30*/  BSSY.RECONVERGENT B0, `(.L_x_39) ;  /* 0x0000011000007945 */ /* 0x000fe60003800200 */
[----:B------:R-:W-:Y:S02]  /*1e40*/  LEA R8, R0, R5, 0x1 ;  /* 0x0000000500087211 */ /* 0x000fe400078e08ff */
[----:B0-----:R-:W-:Y:S02]  /*1e50*/  MOV R5, R14 ;  /* 0x0000000e00057202 */ /* 0x001fe40000000f00 */
[----:B------:R-:W-:-:S04]  /*1e60*/  IADD3 R6, PT, PT, R8, 0x1, RZ ;  /* 0x0000000108067810 */ /* 0x000fc80007ffe0ff */
[----:B------:R-:W-:-:S13]  /*1e70*/  ISETP.GE.AND P0, PT, R6, R5, PT ;  /* 0x000000050600720c */ /* 0x000fda0003f06270 */
[----:B------:R-:W-:Y:S05]  /*1e80*/  @P0 BRA `(.L_x_40) ;  /* 0x00000000002c0947 */ /* 0x000fea0003800000 */
[----:B--234-:R-:W-:-:S05]  /*1e90*/  LEA R10, R8, UR5, 0x2 ;  /* 0x00000005080a7c11 */ /* 0x01cfca000f8e10ff */
[----:B------:R-:W-:Y:S04]  /*1ea0*/  LDS R13, [R10] ;  /* 0x000000000a0d7984 */ /* 0x000fe80000000800 */
[----:B------:R-:W0:Y:S02]  /*1eb0*/  LDS R12, [R10+0x4] ;  /* 0x000004000a0c7984 */ /* 0x000e240000000800 */
[----:B0-----:R-:W-:-:S13]  /*1ec0*/  FSETP.GT.AND P0, PT, R13, R12, PT ;  /* 0x0000000c0d00720b */ /* 0x001fda0003f04000 */
[----:B------:R-:W-:Y:S01]  /*1ed0*/  @P0 LEA R6, R8, UR4, 0x2 ;  /* 0x0000000408060c11 */ /* 0x000fe2000f8e10ff */
[----:B------:R-:W-:Y:S04]  /*1ee0*/  @P0 STS [R10], R12 ;  /* 0x0000000c0a000388 */ /* 0x000fe80000000800 */
[----:B------:R-:W-:Y:S04]  /*1ef0*/  @P0 STS [R10+0x4], R13 ;  /* 0x0000040d0a000388 */ /* 0x000fe80000000800 */
[----:B------:R-:W0:Y:S04]  /*1f00*/  @P0 LDS R11, [R6+0x4] ;  /* 0x00000400060b0984 */ /* 0x000e280000000800 */
[----:B------:R-:W1:Y:S04]  /*1f10*/  @P0 LDS R9, [R6] ;  /* 0x0000000006090984 */ /* 0x000e680000000800 */
[----:B0-----:R0:W-:Y:S04]  /*1f20*/  @P0 STS [R6], R11 ;  /* 0x0000000b06000388 */ /* 0x0011e80000000800 */
[----:B-1----:R0:W-:Y:S02]  /*1f30*/  @P0 STS [R6+0x4], R9 ;  /* 0x0000040906000388 */ /* 0x0021e40000000800 */
.L_x_40:
[----:B------:R-:W-:Y:S05]  /*1f40*/  BSYNC.RECONVERGENT B0 ;  /* 0x0000000000007941 */ /* 0x000fea0003800200 */
.L_x_39:
[----:B------:R-:W-:Y:S01]  /*1f50*/  VIADD R4, R4, 0x1 ;  /* 0x0000000104047836 */ /* 0x000fe20000000000 */
[----:B------:R-:W-:Y:S01]  /*1f60*/  BAR.SYNC.DEFER_BLOCKING 0x0 ;  /* 0x0000000000007b1d */ /* 0x000fe20000010000 */
[----:B------:R-:W-:-:S03]  /*1f70*/  IADD3 R16, PT, PT, R16, 0x1, RZ ;  /* 0x0000000110107810 */ /* 0x000fc60007ffe0ff */
[----:B------:R-:W-:-:S13]  /*1f80*/  ISETP.NE.AND P0, PT, R4, RZ, PT ;  /* 0x000000ff0400720c */ /* 0x000fda0003f05270 */
[----:B------:R-:W-:Y:S05]  /*1f90*/  @P0 BRA `(.L_x_41) ;  /* 0xfffffffc00a00947 */ /* 0x000fea000383ffff */
.L_x_28:
[----:B------:R-:W-:Y:S02]  /*1fa0*/  ISETP.GE.AND P0, PT, R0, R5, PT ;  /* 0x000000050000720c */ /* 0x000fe40003f06270 */
[----:B------:R-:W-:-:S11]  /*1fb0*/  ISETP.GE.AND P1, PT, R5, 0x1, PT ;  /* 0x000000010500780c */ /* 0x000fd60003f26270 */
[----:B------:R-:W1:Y:S04]  /*1fc0*/  @!P0 LDS R7, [R7] ;  /* 0x0000000007078984 */ /* 0x000e680000000800 */
[----:B-1----:R1:W-:Y:S01]  /*1fd0*/  @!P0 STG.E desc[UR14][R2.64], R7 ;  /* 0x0000000702008986 */ /* 0x0023e2000c10190e */
[----:B------:R-:W-:Y:S06]  /*1fe0*/  BAR.SYNC.DEFER_BLOCKING 0x0 ;  /* 0x0000000000007b1d */ /* 0x000fec0000010000 */
[----:B------:R-:W-:Y:S05]  /*1ff0*/  @!P1 EXIT ;  /* 0x000000000000994d */ /* 0x000fea0003800000 */
[C---:B------:R-:W-:Y:S01]  /*2000*/  ISETP.GE.U32.AND P0, PT, R5.reuse, 0x8, PT ;  /* 0x000000080500780c */ /* 0x040fe20003f06070 */
[----:B0-----:R-:W-:Y:S01]  /*2010*/  HFMA2 R19, -RZ, RZ, 0, 0 ;  /* 0x00000000ff137431 */ /* 0x001fe200000001ff */
[----:B-1----:R-:W-:-:S11]  /*2020*/  LOP3.LUT R2, R5, 0x7, RZ, 0xc0, !PT ;  /* 0x0000000705027812 */ /* 0x002fd600078ec0ff */
[----:B------:R-:W-:Y:S05]  /*2030*/  @!P0 BRA `(.L_x_42) ;  /* 0x0000000400288947 */ /* 0x000fea0003800000 */
[----:B------:R-:W0:Y:S01]  /*2040*/  LDC R9, c[0x0][0x38c] ;  /* 0x0000e300ff097b82 */ /* 0x000e220000000800 */
[----:B------:R-:W-:Y:S01]  /*2050*/  LOP3.LUT R19, R5, 0x7ffffff8, RZ, 0xc0, !PT ;  /* 0x7ffffff805137812 */ /* 0x000fe200078ec0ff */
[----:B------:R-:W1:Y:S01]  /*2060*/  LDCU UR6, c[0x0][0x3a0] ;  /* 0x00007400ff0677ac */ /* 0x000e620008000800 */
[C---:B------:R-:W-:Y:S02]  /*2070*/  ISETP.GE.U32.AND P1, PT, R0.reuse, R5, PT ;  /* 0x000000050000720c */ /* 0x040fe40003f26070 */
[-C--:B------:R-:W-:Y:S01]  /*2080*/  MOV R4, R0.reuse ;  /* 0x0000000000047202 */ /* 0x080fe20000000f00 */
[----:B------:R-:W-:Y:S01]  /*2090*/  IMAD.MOV R5, RZ, RZ, -R19 ;  /* 0x000000ffff057224 */ /* 0x000fe200078e0a13 */
[----:B------:R-:W-:Y:S01]  /*20a0*/  UIADD3 UR5, UPT, UPT, UR4, 0x10, URZ ;  /* 0x0000001004057890 */ /* 0x000fe2000fffe0ff */
[----:B------:R-:W1:Y:S08]  /*20b0*/  LDC R3, c[0x0][0x38c] ;  /* 0x0000e300ff037b82 */ /* 0x000e700000000800 */
[----:B------:R-:W1:Y:S08]  /*20c0*/  LDC.64 R20, c[0x0][0x398] ;  /* 0x0000e600ff147b82 */ /* 0x000e700000000a00 */
[----:B------:R-:W1:Y:S01]  /*20d0*/  LDC.64 R22, c[0x0][0x380] ;  /* 0x0000e000ff167b82 */ /* 0x000e620000000a00 */
[C-C-:B0-----:R-:W-:Y:S01]  /*20e0*/  IMAD R6, R9.reuse, 0x7, R0.reuse ;  /* 0x0000000709067824 */ /* 0x141fe200078e0200 */
[CC--:B--234-:R-:W-:Y:S01]  /*20f0*/  LEA R13, R9.reuse, R0.reuse, 0x2 ;  /* 0x00000000090d7211 */ /* 0x0dcfe200078e10ff */
[C-C-:B------:R-:W-:Y:S01]  /*2100*/  IMAD R7, R9.reuse, 0x6, R0.reuse ;  /* 0x0000000609077824 */ /* 0x140fe200078e0200 */
[C---:B------:R-:W-:Y:S01]  /*2110*/  LEA R15, R9.reuse, R0, 0x1 ;  /* 0x00000000090f7211 */ /* 0x040fe200078e08ff */
[C-C-:B------:R-:W-:Y:S01]  /*2120*/  IMAD R12, R9.reuse, 0x5, R0.reuse ;  /* 0x00000005090c7824 */ /* 0x140fe200078e0200 */
[----:B------:R-:W-:Y:S01]  /*2130*/  IADD3 R18, PT, PT, R0, R9, RZ ;  /* 0x0000000900127210 */ /* 0x000fe20007ffe0ff */
[----:B------:R-:W-:-:S07]  /*2140*/  IMAD R14, R9, 0x3, R0 ;  /* 0x00000003090e7824 */ /* 0x000fce00078e0200 */
.L_x_45:
[----:B------:R-:W-:Y:S01]  /*2150*/  VIADD R5, R5, 0x8 ;  /* 0x0000000805057836 */ /* 0x000fe20000000000 */
[----:B------:R-:W-:Y:S04]  /*2160*/  BSSY.RECONVERGENT B0, `(.L_x_43) ;  /* 0x000002d000007945 */ /* 0x000fe80003800200 */
[----:B------:R-:W-:Y:S01]  /*2170*/  ISETP.NE.AND P0, PT, R5, RZ, PT ;  /* 0x000000ff0500720c */ /* 0x000fe20003f05270 */
[----:B0-----:R-:W-:-:S12]  /*2180*/  @P1 BRA `(.L_x_44) ;  /* 0x0000000000a81947 */ /* 0x001fd80003800000 */
[----:B------:R-:W1:Y:S02]  /*2190*/  LDS.128 R8, [UR5+-0x10] ;  /* 0xfffff005ff087984 */ /* 0x000e640008000c00 */
[----:B-1----:R-:W-:-:S04]  /*21a0*/  IMAD R17, R8, UR6, R0 ;  /* 0x0000000608117c24 */ /* 0x002fc8000f8e0200 */
[----:B------:R-:W-:-:S06]  /*21b0*/  IMAD.WIDE.U32 R16, R17, 0x8, R20 ;  /* 0x0000000811107825 */ /* 0x000fcc00078e0014 */
[----:B------:R-:W2:Y:S01]  /*21c0*/  LDG.E.64 R16, desc[UR14][R16.64] ;  /* 0x0000000e10107981 */ /* 0x000ea2000c1e1b00 */
[----:B------:R-:W-:Y:S02]  /*21d0*/  IMAD R9, R9, UR6, R0 ;  /* 0x0000000609097c24 */ /* 0x000fe4000f8e0200 */
[----:B------:R-:W-:-:S04]  /*21e0*/  IMAD.WIDE.U32 R24, R4, 0x8, R22 ;  /* 0x0000000804187825 */ /* 0x000fc800078e0016 */
[----:B------:R-:W-:Y:S01]  /*21f0*/  IMAD.WIDE.U32 R8, R9, 0x8, R20 ;  /* 0x0000000809087825 */ /* 0x000fe200078e0014 */
[----:B--2---:R0:W-:Y:S05]  /*2200*/  STG.E.64 desc[UR14][R24.64], R16 ;  /* 0x0000001018007986 */ /* 0x0041ea000c101b0e */
[----:B------:R-:W2:Y:S01]  /*2210*/  LDG.E.64 R8, desc[UR14][R8.64] ;  /* 0x0000000e08087981 */ /* 0x000ea2000c1e1b00 */
[----:B------:R-:W-:Y:S02]  /*2220*/  IMAD R27, R10, UR6, R0 ;  /* 0x000000060a1b7c24 */ /* 0x000fe4000f8e0200 */
[----:B0-----:R-:W-:-:S04]  /*2230*/  IMAD.WIDE.U32 R24, R18, 0x8, R22 ;  /* 0x0000000812187825 */ /* 0x001fc800078e0016 */
[----:B------:R-:W-:Y:S01]  /*2240*/  IMAD.WIDE.U32 R16, R27, 0x8, R20 ;  /* 0x000000081b107825 */ /* 0x000fe200078e0014 */
[----:B--2---:R0:W-:Y:S04]  /*2250*/  STG.E.64 desc[UR14][R24.64], R8 ;  /* 0x0000000818007986 */ /* 0x0041e8000c101b0e */
[----:B0-----:R0:W2:Y:S01]  /*2260*/  LDG.E.64 R8, desc[UR14][R16.64] ;  /* 0x0000000e10087981 */ /* 0x0010a2000c1e1b00 */
[----:B------:R-:W-:Y:S02]  /*2270*/  IMAD R27, R11, UR6, R0 ;  /* 0x000000060b1b7c24 */ /* 0x000fe4000f8e0200 */
[----:B------:R-:W-:-:S04]  /*2280*/  IMAD.WIDE.U32 R10, R15, 0x8, R22 ;  /* 0x000000080f0a7825 */ /* 0x000fc800078e0016 */
[----:B0-----:R-:W-:Y:S01]  /*2290*/  IMAD.WIDE.U32 R16, R27, 0x8, R20 ;  /* 0x000000081b107825 */ /* 0x001fe200078e0014 */
[----:B--2---:R-:W-:Y:S05]  /*22a0*/  STG.E.64 desc[UR14][R10.64], R8 ;  /* 0x000000080a007986 */ /* 0x004fea000c101b0e */
[----:B------:R-:W2:Y:S01]  /*22b0*/  LDG.E.64 R16, desc[UR14][R16.64] ;  /* 0x0000000e10107981 */ /* 0x000ea2000c1e1b00 */
[----:B------:R-:W-:-:S03]  /*22c0*/  IMAD.WIDE.U32 R26, R14, 0x8, R22 ;  /* 0x000000080e1a7825 */ /* 0x000fc600078e0016 */
[----:B------:R-:W0:Y:S02]  /*22d0*/  LDS.128 R8, [UR5] ;  /* 0x00000005ff087984 */ /* 0x000e240008000c00 */
[----:B0-----:R-:W-:-:S04]  /*22e0*/  IMAD R29, R8, UR6, R0 ;  /* 0x00000006081d7c24 */ /* 0x001fc8000f8e0200 */
[----:B------:R-:W-:Y:S01]  /*22f0*/  IMAD.WIDE.U32 R24, R29, 0x8, R20 ;  /* 0x000000081d187825 */ /* 0x000fe200078e0014 */
[----:B--2---:R0:W-:Y:S04]  /*2300*/  STG.E.64 desc[UR14][R26.64], R16 ;  /* 0x000000101a007986 */ /* 0x0041e8000c101b0e */
[----:B0-----:R0:W2:Y:S01]  /*2310*/  LDG.E.64 R16, desc[UR14][R24.64] ;  /* 0x0000000e18107981 */ /* 0x0010a2000c1e1b00 */
[----:B------:R-:W-:-:S04]  /*2320*/  IMAD R29, R9, UR6, R0 ;  /* 0x00000006091d7c24 */ /* 0x000fc8000f8e0200 */
[----:B------:R-:W-:-:S04]  /*2330*/  IMAD.WIDE.U32 R8, R29, 0x8, R20 ;  /* 0x000000081d087825 */ /* 0x000fc800078e0014 */
[----:B0-----:R-:W-:-:S05]  /*2340*/  IMAD.WIDE.U32 R24, R13, 0x8, R22 ;  /* 0x000000080d187825 */ /* 0x001fca00078e0016 */
[----:B--2---:R0:W-:Y:S04]  /*2350*/  STG.E.64 desc[UR14][R24.64], R16 ;  /* 0x0000001018007986 */ /* 0x0041e8000c101b0e */
[----:B------:R-:W2:Y:S01]  /*2360*/  LDG.E.64 R8, desc[UR14][R8.64] ;  /* 0x0000000e08087981 */ /* 0x000ea2000c1e1b00 */
[----:B------:R-:W-:Y:S02]  /*2370*/  IMAD R29, R10, UR6, R0 ;  /* 0x000000060a1d7c24 */ /* 0x000fe4000f8e0200 */
[----:B0-----:R-:W-:-:S04]  /*2380*/  IMAD.WIDE.U32 R24, R12, 0x8, R22 ;  /* 0x000000080c187825 */ /* 0x001fc800078e0016 */
[----:B------:R-:W-:Y:S01]  /*2390*/  IMAD.WIDE.U32 R16, R29, 0x8, R20 ;  /* 0x000000081d107825 */ /* 0x000fe200078e0014 */
[----:B--2---:R0:W-:Y:S04]  /*23a0*/  STG.E.64 desc[UR14][R24.64], R8 ;  /* 0x0000000818007986 */ /* 0x0041e8000c101b0e */
[----:B0-----:R0:W2:Y:S01]  /*23b0*/  LDG.E.64 R8, desc[UR14][R16.64] ;  /* 0x0000000e10087981 */ /* 0x0010a2000c1e1b00 */
[----:B------:R-:W-:-:S04]  /*23c0*/  IMAD R11, R11, UR6, R0 ;  /* 0x000000060b0b7c24 */ /* 0x000fc8000f8e0200 */
[----:B------:R-:W-:-:S04]  /*23d0*/  IMAD.WIDE.U32 R10, R11, 0x8, R20 ;  /* 0x000000080b0a7825 */ /* 0x000fc800078e0014 */
[----:B0-----:R-:W-:-:S05]  /*23e0*/  IMAD.WIDE.U32 R16, R7, 0x8, R22 ;  /* 0x0000000807107825 */ /* 0x001fca00078e0016 */
[----:B--2---:R0:W-:Y:S04]  /*23f0*/  STG.E.64 desc[UR14][R16.64], R8 ;  /* 0x0000000810007986 */ /* 0x0041e8000c101b0e */
[----:B0-----:R0:W2:Y:S02]  /*2400*/  LDG.E.64 R8, desc[UR14][R10.64] ;  /* 0x0000000e0a087981 */ /* 0x0010a4000c1e1b00 */
[----:B0-----:R-:W-:-:S05]  /*2410*/  IMAD.WIDE.U32 R10, R6, 0x8, R22 ;  /* 0x00000008060a7825 */ /* 0x001fca00078e0016 */
[----:B--2---:R0:W-:Y:S02]  /*2420*/  STG.E.64 desc[UR14][R10.64], R8 ;  /* 0x000000080a007986 */ /* 0x0041e4000c101b0e */
.L_x_44:
[----:B-1----:R-:W-:Y:S05]  /*2430*/  BSYNC.RECONVERGENT B0 ;  /* 0x0000000000007941 */ /* 0x002fea0003800200 */
.L_x_43:
[----:B------:R-:W-:Y:S01]  /*2440*/  UIADD3 UR5, UPT, UPT, UR5, 0x20, URZ ;  /* 0x0000002005057890 */ /* 0x000fe2000fffe0ff */
[C---:B------:R-:W-:Y:S01]  /*2450*/  LEA R4, R3.reuse, R4, 0x3 ;  /* 0x0000000403047211 */ /* 0x040fe200078e18ff */
[C---:B------:R-:W-:Y:S01]  /*2460*/  IMAD R12, R3.reuse, 0x8, R12 ;  /* 0x00000008030c7824 */ /* 0x040fe200078e020c */
[C---:B------:R-:W-:Y:S01]  /*2470*/  LEA R6, R3.reuse, R6, 0x3 ;  /* 0x0000000603067211 */ /* 0x040fe200078e18ff */
[C---:B------:R-:W-:Y:S01]  /*2480*/  IMAD R18, R3.reuse, 0x8, R18 ;  /* 0x0000000803127824 */ /* 0x040fe200078e0212 */
[C---:B------:R-:W-:Y:S02]  /*2490*/  LEA R7, R3.reuse, R7, 0x3 ;  /* 0x0000000703077211 */ /* 0x040fe400078e18ff */
[C---:B------:R-:W-:Y:S02]  /*24a0*/  LEA R13, R3.reuse, R13, 0x3 ;  /* 0x0000000d030d7211 */ /* 0x040fe400078e18ff */
[C---:B------:R-:W-:Y:S02]  /*24b0*/  LEA R14, R3.reuse, R14, 0x3 ;  /* 0x0000000e030e7211 */ /* 0x040fe400078e18ff */
[----:B------:R-:W-:Y:S01]  /*24c0*/  LEA R15, R3, R15, 0x3 ;  /* 0x0000000f030f7211 */ /* 0x000fe200078e18ff */
[----:B------:R-:W-:Y:S06]  /*24d0*/  @P0 BRA `(.L_x_45) ;  /* 0xfffffffc001c0947 */ /* 0x000fec000383ffff */
.L_x_42:
[----:B------:R-:W-:-:S13]  /*24e0*/  ISETP.NE.AND P0, PT, R2, RZ, PT ;  /* 0x000000ff0200720c */ /* 0x000fda0003f05270 */
[----:B------:R-:W-:Y:S05]  /*24f0*/  @!P0 EXIT ;  /* 0x000000000000894d */ /* 0x000fea0003800000 */
[----:B------:R-:W1:Y:S01]  /*2500*/  LDC R3, c[0x0][0x388] ;  /* 0x0000e200ff037b82 */ /* 0x000e620000000800 */
[----:B------:R-:W-:Y:S02]  /*2510*/  ISETP.GE.U32.AND P0, PT, R2, 0x4, PT ;  /* 0x000000040200780c */ /* 0x000fe40003f06070 */
[----:B-1----:R-:W-:-:S11]  /*2520*/  LOP3.LUT R18, R3, 0x3, RZ, 0xc0, !PT ;  /* 0x0000000303127812 */ /* 0x002fd600078ec0ff */
[----:B------:R-:W-:Y:S05]  /*2530*/  @!P0 BRA `(.L_x_46) ;  /* 0x0000000000908947 */ /* 0x000fea0003800000 */
[----:B------:R-:W-:Y:S01]  /*2540*/  ISETP.GE.U32.AND P0, PT, R0, R3, PT ;  /* 0x000000030000720c */ /* 0x000fe20003f06070 */
[----:B------:R-:W-:-:S12]  /*2550*/  BSSY.RECONVERGENT B0, `(.L_x_47) ;  /* 0x0000021000007945 */ /* 0x000fd80003800200 */
[----:B------:R-:W-:Y:S05]  /*2560*/  @P0 BRA `(.L_x_48) ;  /* 0x00000000007c0947 */ /* 0x000fea0003800000 */
[----:B------:R-:W-:Y:S01]  /*2570*/  LEA R2, R19, UR4, 0x2 ;  /* 0x0000000413027c11 */ /* 0x000fe2000f8e10ff */
[----:B------:R-:W1:Y:S01]  /*2580*/  LDC.64 R4, c[0x0][0x398] ;  /* 0x0000e600ff047b82 */ /* 0x000e620000000a00 */
[----:B------:R-:W2:Y:S03]  /*2590*/  LDCU UR6, c[0x0][0x3a0] ;  /* 0x00007400ff0677ac */ /* 0x000ea60008000800 */
[----:B0-----:R-:W2:Y:S01]  /*25a0*/  LDS.64 R8, [R2] ;  /* 0x0000000002087984 */ /* 0x001ea20000000a00 */
[----:B------:R-:W0:Y:S03]  /*25b0*/  LDCU UR5, c[0x0][0x38c] ;  /* 0x00007180ff0577ac */ /* 0x000e260008000800 */
[----:B------:R-:W5:Y:S01]  /*25c0*/  LDC.64 R6, c[0x0][0x380] ;  /* 0x0000e000ff067b82 */ /* 0x000f620000000a00 */
[----:B--234-:R-:W-:-:S04]  /*25d0*/  IMAD R13, R8, UR6, R0 ;  /* 0x00000006080d7c24 */ /* 0x01cfc8000f8e0200 */
[----:B-1----:R-:W-:-:S05]  /*25e0*/  IMAD.WIDE.U32 R12, R13, 0x8, R4 ;  /* 0x000000080d0c7825 */ /* 0x002fca00078e0004 */
[----:B------:R-:W2:Y:S01]  /*25f0*/  LDG.E.64 R20, desc[UR14][R12.64] ;  /* 0x0000000e0c147981 */ /* 0x000ea2000c1e1b00 */
[--C-:B0-----:R-:W-:Y:S02]  /*2600*/  IMAD R17, R19, UR5, R0.reuse ;  /* 0x0000000513117c24 */ /* 0x101fe4000f8e0200 */
[----:B------:R-:W-:Y:S02]  /*2610*/  IMAD R9, R9, UR6, R0 ;  /* 0x0000000609097c24 */ /* 0x000fe4000f8e0200 */
[----:B-----5:R-:W-:-:S04]  /*2620*/  IMAD.WIDE.U32 R10, R17, 0x8, R6 ;  /* 0x00000008110a7825 */ /* 0x020fc800078e0006 */
[----:B------:R-:W-:Y:S02]  /*2630*/  IMAD.WIDE.U32 R14, R9, 0x8, R4 ;  /* 0x00000008090e7825 */ /* 0x000fe400078e0004 */
[----:B------:R-:W0:Y:S04]  /*2640*/  LDS.64 R8, [R2+0x8] ;  /* 0x0000080002087984 */ /* 0x000e280000000a00 */
[----:B--2---:R1:W-:Y:S04]  /*2650*/  STG.E.64 desc[UR14][R10.64], R20 ;  /* 0x000000140a007986 */ /* 0x0043e8000c101b0e */
[----:B------:R-:W2:Y:S01]  /*2660*/  LDG.E.64 R14, desc[UR14][R14.64] ;  /* 0x0000000e0e0e7981 */ /* 0x000ea2000c1e1b00 */
[----:B------:R-:W-:Y:S01]  /*2670*/  IADD3 R23, PT, PT, R17, UR5, RZ ;  /* 0x0000000511177c10 */ /* 0x000fe2000fffe0ff */
[----:B0-----:R-:W-:-:S04]  /*2680*/  IMAD R17, R8, UR6, R0 ;  /* 0x0000000608117c24 */ /* 0x001fc8000f8e0200 */
[----:B------:R-:W-:-:S04]  /*2690*/  IMAD.WIDE.U32 R12, R23, 0x8, R6 ;  /* 0x00000008170c7825 */ /* 0x000fc800078e0006 */
[----:B------:R-:W-:Y:S01]  /*26a0*/  IMAD.WIDE.U32 R16, R17, 0x8, R4 ;  /* 0x0000000811107825 */ /* 0x000fe200078e0004 */
[----:B--2---:R1:W-:Y:S05]  /*26b0*/  STG.E.64 desc[UR14][R12.64], R14 ;  /* 0x0000000e0c007986 */ /* 0x0043ea000c101b0e */
[----:B------:R-:W2:Y:S01]  /*26c0*/  LDG.E.64 R16, desc[UR14][R16.64] ;  /* 0x0000000e10107981 */ /* 0x000ea2000c1e1b00 */
[----:B------:R-:W-:Y:S01]  /*26d0*/  IADD3 R23, PT, PT, R23, UR5, RZ ;  /* 0x0000000517177c10 */ /* 0x000fe2000fffe0ff */
[----:B------:R-:W-:-:S04]  /*26e0*/  IMAD R25, R9, UR6, R0 ;  /* 0x0000000609197c24 */ /* 0x000fc8000f8e0200 */
[----:B------:R-:W-:-:S04]  /*26f0*/  IMAD.WIDE.U32 R8, R23, 0x8, R6 ;  /* 0x0000000817087825 */ /* 0x000fc800078e0006 */
[----:B------:R-:W-:Y:S01]  /*2700*/  IMAD.WIDE.U32 R4, R25, 0x8, R4 ;  /* 0x0000000819047825 */ /* 0x000fe200078e0004 */
[----:B--2---:R1:W-:Y:S05]  /*2710*/  STG.E.64 desc[UR14][R8.64], R16 ;  /* 0x0000001008007986 */ /* 0x0043ea000c101b0e */
[----:B------:R-:W2:Y:S01]  /*2720*/  LDG.E.64 R4, desc[UR14][R4.64] ;  /* 0x0000000e04047981 */ /* 0x000ea2000c1e1b00 */
[----:B------:R-:W-:-:S05]  /*2730*/  IADD3 R23, PT, PT, R23, UR5, RZ ;  /* 0x0000000517177c10 */ /* 0x000fca000fffe0ff */
[----:B------:R-:W-:-:S05]  /*2740*/  IMAD.WIDE.U32 R6, R23, 0x8, R6 ;  /* 0x0000000817067825 */ /* 0x000fca00078e0006 */
[----:B--2---:R1:W-:Y:S02]  /*2750*/  STG.E.64 desc[UR14][R6.64], R4 ;  /* 0x0000000406007986 */ /* 0x0043e4000c101b0e */
.L_x_48:
[----:B------:R-:W-:Y:S05]  /*2760*/  BSYNC.RECONVERGENT B0 ;  /* 0x0000000000007941 */ /* 0x000fea0003800200 */
.L_x_47:
[----:B------:R-:W-:-:S07]  /*2770*/  VIADD R19, R19, 0x4 ;  /* 0x0000000413137836 */ /* 0x000fce0000000000 */
.L_x_46:
[----:B------:R-:W-:-:S13]  /*2780*/  ISETP.NE.AND P0, PT, R18, RZ, PT ;  /* 0x000000ff1200720c */ /* 0x000fda0003f05270 */
[----:B------:R-:W-:Y:S05]  /*2790*/  @!P0 EXIT ;  /* 0x000000000000894d */ /* 0x000fea0003800000 */
[----:B------:R-:W-:-:S13]  /*27a0*/  ISETP.NE.AND P0, PT, R18, 0x1, PT ;  /* 0x000000011200780c */ /* 0x000fda0003f05270 */
[----:B------:R-:W-:Y:S05]  /*27b0*/  @!P0 BRA `(.L_x_49) ;  /* 0x00000000005c8947 */ /* 0x000fea0003800000 */
[----:B------:R-:W-:Y:S01]  /*27c0*/  ISETP.GE.U32.AND P0, PT, R0, R3, PT ;  /* 0x000000030000720c */ /* 0x000fe20003f06070 */
[----:B------:R-:W-:-:S12]  /*27d0*/  BSSY.RECONVERGENT B0, `(.L_x_50) ;  /* 0x0000014000007945 */ /* 0x000fd80003800200 */
[----:B------:R-:W-:Y:S05]  /*27e0*/  @P0 BRA `(.L_x_51) ;  /* 0x0000000000480947 */ /* 0x000fea0003800000 */
[----:B------:R-:W-:Y:S01]  /*27f0*/  LEA R2, R19, UR4, 0x2 ;  /* 0x0000000413027c11 */ /* 0x000fe2000f8e10ff */
[----:B01----:R-:W2:Y:S01]  /*2800*/  LDC.64 R8, c[0x0][0x398] ;  /* 0x0000e600ff087b82 */ /* 0x003ea20000000a00 */
[----:B------:R-:W0:Y:S03]  /*2810*/  LDCU UR6, c[0x0][0x3a0] ;  /* 0x00007400ff0677ac */ /* 0x000e260008000800 */
[----:B------:R-:W0:Y:S01]  /*2820*/  LDS.64 R6, [R2] ;  /* 0x0000000002067984 */ /* 0x000e220000000a00 */
[----:B------:R-:W1:Y:S03]  /*2830*/  LDCU UR5, c[0x0][0x38c] ;  /* 0x00007180ff0577ac */ /* 0x000e660008000800 */
[----:B------:R-:W5:Y:S01]  /*2840*/  LDC.64 R4, c[0x0][0x380] ;  /* 0x0000e000ff047b82 */ /* 0x000f620000000a00 */
[----:B0-----:R-:W-:-:S04]  /*2850*/  IMAD R11, R6, UR6, R0 ;  /* 0x00000006060b7c24 */ /* 0x001fc8000f8e0200 */
[----:B--234-:R-:W-:-:S06]  /*2860*/  IMAD.WIDE.U32 R10, R11, 0x8, R8 ;  /* 0x000000080b0a7825 */ /* 0x01cfcc00078e0008 */
[----:B------:R-:W2:Y:S01]  /*2870*/  LDG.E.64 R10, desc[UR14][R10.64] ;  /* 0x0000000e0a0a7981 */ /* 0x000ea2000c1e1b00 */
[--C-:B-1----:R-:W-:Y:S02]  /*2880*/  IMAD R13, R19, UR5, R0.reuse ;  /* 0x00000005130d7c24 */ /* 0x102fe4000f8e0200 */
[----:B------:R-:W-:Y:S02]  /*2890*/  IMAD R15, R7, UR6, R0 ;  /* 0x00000006070f7c24 */ /* 0x000fe4000f8e0200 */
[----:B-----5:R-:W-:-:S04]  /*28a0*/  IMAD.WIDE.U32 R6, R13, 0x8, R4 ;  /* 0x000000080d067825 */ /* 0x020fc800078e0004 */
[----:B------:R-:W-:Y:S01]  /*28b0*/  IMAD.WIDE.U32 R8, R15, 0x8, R8 ;  /* 0x000000080f087825 */ /* 0x000fe200078e0008 */
[----:B--2---:R0:W-:Y:S05]  /*28c0*/  STG.E.64 desc[UR14][R6.64], R10 ;  /* 0x0000000a06007986 */ /* 0x0041ea000c101b0e */
[----:B------:R-:W2:Y:S01]  /*28d0*/  LDG.E.64 R8, desc[UR14][R8.64] ;  /* 0x0000000e08087981 */ /* 0x000ea2000c1e1b00 */
[----:B------:R-:W-:-:S05]  /*28e0*/  IADD3 R13, PT, PT, R13, UR5, RZ ;  /* 0x000000050d0d7c10 */ /* 0x000fca000fffe0ff */
[----:B------:R-:W-:-:S05]  /*28f0*/  IMAD.WIDE.U32 R4, R13, 0x8, R4 ;  /* 0x000000080d047825 */ /* 0x000fca00078e0004 */
[----:B--2---:R0:W-:Y:S02]  /*2900*/  STG.E.64 desc[UR14][R4.64], R8 ;  /* 0x0000000804007986 */ /* 0x0041e4000c101b0e */
.L_x_51:
[----:B------:R-:W-:Y:S05]  /*2910*/  BSYNC.RECONVERGENT B0 ;  /* 0x0000000000007941 */ /* 0x000fea0003800200 */
.L_x_50:
[----:B------:R-:W-:-:S07]  /*2920*/  IADD3 R19, PT, PT, R19, 0x2, RZ ;  /* 0x0000000213137810 */ /* 0x000fce0007ffe0ff */
.L_x_49:
[----:B------:R-:W-:Y:S02]  /*2930*/  ISETP.GE.U32.AND P0, PT, R0, R3, PT ;  /* 0x000000030000720c */ /* 0x000fe40003f06070 */
[----:B------:R-:W-:-:S04]  /*2940*/  LOP3.LUT R3, R3, 0x1, RZ, 0xc0, !PT ;  /* 0x0000000103037812 */ /* 0x000fc800078ec0ff */
[----:B------:R-:W-:-:S13]  /*2950*/  ISETP.NE.U32.OR P0, PT, R3, 0x1, P0 ;  /* 0x000000010300780c */ /* 0x000fda0000705470 */
[----:B------:R-:W-:Y:S05]  /*2960*/  @P0 EXIT ;  /* 0x000000000000094d */ /* 0x000fea0003800000 */
[----:B01----:R-:W-:Y:S01]  /*2970*/  LEA R6, R19, UR4, 0x2 ;  /* 0x0000000413067c11 */ /* 0x003fe2000f8e10ff */
[----:B------:R-:W0:Y:S01]  /*2980*/  LDC.64 R4, c[0x0][0x398] ;  /* 0x0000e600ff047b82 */ /* 0x000e220000000a00 */
[----:B------:R-:W1:Y:S03]  /*2990*/  LDCU UR5, c[0x0][0x3a0] ;  /* 0x00007400ff0577ac */ /* 0x000e660008000800 */
[----:B------:R-:W1:Y:S02]  /*29a0*/  LDS R3, [R6] ;  /* 0x0000000006037984 */ /* 0x000e640000000800 */
[----:B-1----:R-:W-:Y:S01]  /*29b0*/  IMAD R3, R3, UR5, R0 ;  /* 0x0000000503037c24 */ /* 0x002fe2000f8e0200 */
[----:B------:R-:W1:Y:S03]  /*29c0*/  LDCU UR5, c[0x0][0x38c] ;  /* 0x00007180ff0577ac */ /* 0x000e660008000800 */
[----:B0-----:R-:W-:-:S02]  /*29d0*/  IMAD.WIDE.U32 R4, R3, 0x8, R4 ;  /* 0x0000000803047825 */ /* 0x001fc400078e0004 */
[----:B------:R-:W0:Y:S04]  /*29e0*/  LDC.64 R2, c[0x0][0x380] ;  /* 0x0000e000ff027b82 */ /* 0x000e280000000a00 */
[----:B------:R-:W5:Y:S01]  /*29f0*/  LDG.E.64 R4, desc[UR14][R4.64] ;  /* 0x0000000e04047981 */ /* 0x000f62000c1e1b00 */
[----:B-1----:R-:W-:-:S04]  /*2a00*/  IMAD R19, R19, UR5, R0 ;  /* 0x0000000513137c24 */ /* 0x002fc8000f8e0200 */
[----:B0-----:R-:W-:-:S05]  /*2a10*/  IMAD.WIDE.U32 R2, R19, 0x8, R2 ;  /* 0x0000000813027825 */ /* 0x001fca00078e0002 */
[----:B-----5:R-:W-:Y:S01]  /*2a20*/  STG.E.64 desc[UR14][R2.64], R4 ;  /* 0x0000000402007986 */ /* 0x020fe2000c101b0e */
[----:B------:R-:W-:Y:S05]  /*2a30*/  EXIT ;  /* 0x000000000000794d */ /* 0x000fea0003800000 */
        .weak           $__internal_0_$__cuda_sm20_rcp_rn_f32_slowpath
        .type           $__internal_0_$__cuda_sm20_rcp_rn_f32_slowpath,@function
        .size           $__internal_0_$__cuda_sm20_rcp_rn_f32_slowpath,($__internal_1_$__cuda_sm20_sqrt_rn_f32_slowpath - $__internal_0_$__cuda_sm20_rcp_rn_f32_slowpath)
$__internal_0_$__cuda_sm20_rcp_rn_f32_slowpath:
[----:B------:R-:W-:-:S04]  /*2a40*/  SHF.L.U32 R15, R9, 0x1, RZ ;  /* 0x00000001090f7819 */ /* 0x000fc800000006ff */
[----:B------:R-:W-:-:S04]  /*2a50*/  SHF.R.U32.HI R15, RZ, 0x18, R15 ;  /* 0x00000018ff0f7819 */ /* 0x000fc8000001160f */
[----:B------:R-:W-:-:S13]  /*2a60*/  ISETP.NE.U32.AND P1, PT, R15, RZ, PT ;  /* 0x000000ff0f00720c */ /* 0x000fda0003f25070 */
[----:B------:R-:W-:Y:S05]  /*2a70*/  @P1 BRA `(.L_x_52) ;  /* 0x00000000002c1947 */ /* 0x000fea0003800000 */
[----:B------:R-:W-:-:S05]  /*2a80*/  IMAD.SHL.U32 R15, R9, 0x2, RZ ;  /* 0x00000002090f7824 */ /* 0x000fca00078e00ff */
[----:B------:R-:W-:-:S13]  /*2a90*/  ISETP.NE.AND P1, PT, R15, RZ, PT ;  /* 0x000000ff0f00720c */ /* 0x000fda0003f25270 */
[----:B------:R0:W1:Y:S01]  /*2aa0*/  @!P1 MUFU.RCP R15, R9 ;  /* 0x00000009000f9308 */ /* 0x0000620000001000 */
[----:B------:R-:W-:Y:S05]  /*2ab0*/  @!P1 BRA `(.L_x_53) ;  /* 0x0000000000a49947 */ /* 0x000fea0003800000 */
[----:B------:R-:W-:-:S04]  /*2ac0*/  FFMA R16, R9, 1.84467440737095516160e+19, RZ ;  /* 0x5f80000009107823 */ /* 0x000fc800000000ff */
[----:B0-----:R-:W1:Y:S02]  /*2ad0*/  MUFU.RCP R9, R16 ;  /* 0x0000001000097308 */ /* 0x001e640000001000 */
[----:B-1----:R-:W-:-:S04]  /*2ae0*/  FFMA R15, R16, R9, -1 ;  /* 0xbf800000100f7423 */ /* 0x002fc80000000009 */
[----:B------:R-:W-:-:S04]  /*2af0*/  FADD.FTZ R18, -R15, -RZ ;  /* 0x800000ff0f127221 */ /* 0x000fc80000010100 */
[----:B------:R-:W-:-:S04]  /*2b00*/  FFMA R9, R9, R18, R9 ;  /* 0x0000001209097223 */ /* 0x000fc80000000009 */
[----:B------:R-:W-:Y:S01]  /*2b10*/  FFMA R15, R9, 1.84467440737095516160e+19, RZ ;  /* 0x5f800000090f7823 */ /* 0x000fe200000000ff */
[----:B------:R-:W-:Y:S06]  /*2b20*/  BRA `(.L_x_53) ;  /* 0x0000000000887947 */ /* 0x000fec0003800000 */
.L_x_52:
[----:B------:R-:W-:-:S04]  /*2b30*/  IADD3 R16, PT, PT, R15, -0xfd, RZ ;  /* 0xffffff030f107810 */ /* 0x000fc80007ffe0ff */
[----:B------:R-:W-:-:S13]  /*2b40*/  ISETP.GT.U32.AND P1, PT, R16, 0x1, PT ;  /* 0x000000011000780c */ /* 0x000fda0003f24070 */
[----:B------:R-:W-:Y:S05]  /*2b50*/  @P1 BRA `(.L_x_54) ;  /* 0x0000000000781947 */ /* 0x000fea0003800000 */
[----:B------:R-:W-:Y:S02]  /*2b60*/  LOP3.LUT R17, R9, 0x7fffff, RZ, 0xc0, !PT ;  /* 0x007fffff09117812 */ /* 0x000fe400078ec0ff */
[----:B------:R-:W-:Y:S02]  /*2b70*/  MOV R23, 0x3 ;  /* 0x0000000300177802 */ /* 0x000fe40000000f00 */
[----:B------:R-:W-:Y:S02]  /*2b80*/  LOP3.LUT R17, R17, 0x3f800000, RZ, 0xfc, !PT ;  /* 0x3f80000011117812 */ /* 0x000fe400078efcff */
[----:B------:R-:W-:Y:S02]  /*2b90*/  SHF.L.U32 R24, R23, R16, RZ ;  /* 0x0000001017187219 */ /* 0x000fe400000006ff */
[----:B------:R-:W0:Y:S02]  /*2ba0*/  MUFU.RCP R18, R17 ;  /* 0x0000001100127308 */ /* 0x000e240000001000 */
[----:B0-----:R-:W-:-:S04]  /*2bb0*/  FFMA R19, R17, R18, -1 ;  /* 0xbf80000011137423 */ /* 0x001fc80000000012 */
[----:B------:R-:W-:-:S04]  /*2bc0*/  FADD.FTZ R19, -R19, -RZ ;  /* 0x800000ff13137221 */ /* 0x000fc80000010100 */
[CCC-:B------:R-:W-:Y:S01]  /*2bd0*/  FFMA.RM R22, R18.reuse, R19.reuse, R18.reuse ;  /* 0x0000001312167223 */ /* 0x1c0fe20000004012 */
[----:B------:R-:W-:-:S04]  /*2be0*/  FFMA.RP R19, R18, R19, R18 ;  /* 0x0000001312137223 */ /* 0x000fc80000008012 */
[C---:B------:R-:W-:Y:S02]  /*2bf0*/  LOP3.LUT R18, R22.reuse, 0x7fffff, RZ, 0xc0, !PT ;  /* 0x007fffff16127812 */ /* 0x040fe400078ec0ff */
[----:B------:R-:W-:Y:S02]  /*2c00*/  FSETP.NEU.FTZ.AND P1, PT, R22, R19, PT ;  /* 0x000000131600720b */ /* 0x000fe40003f3d000 */
[----:B------:R-:W-:Y:S02]  /*2c10*/  LOP3.LUT R19, R18, 0x800000, RZ, 0xfc, !PT ;  /* 0x0080000012137812 */ /* 0x000fe400078efcff */
[----:B------:R-:W-:Y:S02]  /*2c20*/  SEL R18, RZ, 0xffffffff, !P1 ;  /* 0xffffffffff127807 */ /* 0x000fe40004800000 */
[----:B------:R-:W-:Y:S02]  /*2c30*/  LOP3.LUT R17, R24, R19, RZ, 0xc0, !PT ;  /* 0x0000001318117212 */ /* 0x000fe400078ec0ff */
[----:B------:R-:W-:-:S02]  /*2c40*/  IADD3 R18, PT, PT, -R18, RZ, RZ ;  /* 0x000000ff12127210 */ /* 0x000fc40007ffe1ff */
[-C--:B------:R-:W-:Y:S02]  /*2c50*/  SHF.R.U32.HI R17, RZ, R16.reuse, R17 ;  /* 0x00000010ff117219 */ /* 0x080fe40000011611 */
[----:B------:R-:W-:Y:S02]  /*2c60*/  LOP3.LUT P2, RZ, R18, R16, R19, 0xf8, !PT ;  /* 0x0000001012ff7212 */ /* 0x000fe4000784f813 */
[C---:B------:R-:W-:Y:S02]  /*2c70*/  LOP3.LUT P1, RZ, R17.reuse, 0x1, RZ, 0xc0, !PT ;  /* 0x0000000111ff7812 */ /* 0x040fe4000782c0ff */
[----:B------:R-:W-:-:S04]  /*2c80*/  LOP3.LUT P4, RZ, R17, 0x2, RZ, 0xc0, !PT ;  /* 0x0000000211ff7812 */ /* 0x000fc8000788c0ff */
[----:B------:R-:W-:Y:S02]  /*2c90*/  PLOP3.LUT P1, PT, P1, P2, P4, 0xe0, 0x0 ;  /* 0x000000000000781c */ /* 0x000fe40000f25c40 */
[----:B------:R-:W-:Y:S02]  /*2ca0*/  LOP3.LUT P2, RZ, R9, 0x7fffff, RZ, 0xc0, !PT ;  /* 0x007fffff09ff7812 */ /* 0x000fe4000784c0ff */
[----:B------:R-:W-:-:S05]  /*2cb0*/  SEL R16, RZ, 0x1, !P1 ;  /* 0x00000001ff107807 */ /* 0x000fca0004800000 */
[----:B------:R-:W-:-:S05]  /*2cc0*/  IMAD.MOV R16, RZ, RZ, -R16 ;  /* 0x000000ffff107224 */ /* 0x000fca00078e0a10 */
[----:B------:R-:W-:Y:S02]  /*2cd0*/  ISETP.GE.AND P1, PT, R16, RZ, PT ;  /* 0x000000ff1000720c */ /* 0x000fe40003f26270 */
[----:B------:R-:W-:-:S04]  /*2ce0*/  IADD3 R16, PT, PT, R15, -0xfc, RZ ;  /* 0xffffff040f107810 */ /* 0x000fc80007ffe0ff */
[----:B------:R-:W-:-:S07]  /*2cf0*/  SHF.R.U32.HI R16, RZ, R16, R19 ;  /* 0x00000010ff107219 */ /* 0x000fce0000011613 */
[----:B------:R-:W-:-:S04]  /*2d00*/  @!P1 IADD3 R16, PT, PT, R16, 0x1, RZ ;  /* 0x0000000110109810 */ /* 0x000fc80007ffe0ff */
[----:B------:R-:W-:-:S04]  /*2d10*/  @!P2 SHF.L.U32 R16, R16, 0x1, RZ ;  /* 0x000000011010a819 */ /* 0x000fc800000006ff */
[----:B------:R-:W-:Y:S01]  /*2d20*/  LOP3.LUT R15, R16, 0x80000000, R9, 0xf8, !PT ;  /* 0x80000000100f7812 */ /* 0x000fe200078ef809 */
[----:B------:R-:W-:Y:S06]  /*2d30*/  BRA `(.L_x_53) ;  /* 0x0000000000047947 */ /* 0x000fec0003800000 */
.L_x_54:
[----:B------:R2:W3:Y:S02]  /*2d40*/  MUFU.RCP R15, R9 ;  /* 0x00000009000f7308 */ /* 0x0004e40000001000 */
.L_x_53:
[----:B0123--:R-:W-:Y:S02]  /*2d50*/  IMAD.MOV.U32 R9, RZ, RZ, R15 ;  /* 0x000000ffff097224 */ /* 0x00ffe400078e000f */
[----:B------:R-:W-:-:S04]  /*2d60*/  HFMA2 R15, -RZ, RZ, 0, 0 ;  /* 0x00000000ff0f7431 */ /* 0x000fc800000001ff */
[----:B------:R-:W-:Y:S05]  /*2d70*/  RET.REL.NODEC R14 `(_Z21hermite_jacobi_kernelP6float2iibS0_iPffj) ;  /* 0xffffffd00ea07950 */ /* 0x000fea0003c3ffff */
        .weak           $__internal_1_$__cuda_sm20_sqrt_rn_f32_slowpath
        .type           $__internal_1_$__cuda_sm20_sqrt_rn_f32_slowpath,@function
        .size           $__internal_1_$__cuda_sm20_sqrt_rn_f32_slowpath,($__internal_2_$__cuda_sm3x_div_rn_noftz_f32_slowpath - $__internal_1_$__cuda_sm20_sqrt_rn_f32_slowpath)
$__internal_1_$__cuda_sm20_sqrt_rn_f32_slowpath:
[----:B------:R-:W-:-:S13]  /*2d80*/  LOP3.LUT P1, RZ, R14, 0x7fffffff, RZ, 0xc0, !PT ;  /* 0x7fffffff0eff7812 */ /* 0x000fda000782c0ff */
[----:B------:R-:W-:Y:S01]  /*2d90*/  @!P1 MOV R15, R14 ;  /* 0x0000000e000f9202 */ /* 0x000fe20000000f00 */
[----:B------:R-:W-:Y:S06]  /*2da0*/  @!P1 BRA `(.L_x_55) ;  /* 0x0000000000449947 */ /* 0x000fec0003800000 */
[----:B------:R-:W-:-:S13]  /*2db0*/  FSETP.GEU.FTZ.AND P1, PT, R14, RZ, PT ;  /* 0x000000ff0e00720b */ /* 0x000fda0003f3e000 */
[----:B------:R-:W-:Y:S01]  /*2dc0*/  @!P1 MOV R15, 0x7fffffff ;  /* 0x7fffffff000f9802 */ /* 0x000fe20000000f00 */
[----:B------:R-:W-:Y:S06]  /*2dd0*/  @!P1 BRA `(.L_x_55) ;  /* 0x0000000000389947 */ /* 0x000fec0003800000 */
[----:B------:R-:W-:-:S13]  /*2de0*/  FSETP.GTU.FTZ.AND P1, PT, |R14|, +INF , PT ;  /* 0x7f8000000e00780b */ /* 0x000fda0003f3c200 */
[----:B------:R-:W-:Y:S01]  /*2df0*/  @P1 FADD.FTZ R15, R14, 1 ;  /* 0x3f8000000e0f1421 */ /* 0x000fe20000010000 */
[----:B------:R-:W-:Y:S06]  /*2e00*/  @P1 BRA `(.L_x_55) ;  /* 0x00000000002c1947 */ /* 0x000fec0003800000 */
[----:B------:R-:W-:-:S13]  /*2e10*/  FSETP.NEU.FTZ.AND P1, PT, |R14|, +INF , PT ;  /* 0x7f8000000e00780b */ /* 0x000fda0003f3d200 */
[----:B------:R-:W-:Y:S01]  /*2e20*/  @!P1 IMAD.MOV.U32 R15, RZ, RZ, R14 ;  /* 0x000000ffff0f9224 */ /* 0x000fe200078e000e */
[----:B------:R-:W-:Y:S06]  /*2e30*/  @!P1 BRA `(.L_x_55) ;  /* 0x0000000000209947 */ /* 0x000fec0003800000 */
[----:B------:R-:W-:-:S04]  /*2e40*/  FFMA R14, R14, 1.84467440737095516160e+19, RZ ;  /* 0x5f8000000e0e7823 */ /* 0x000fc800000000ff */
[----:B------:R-:W0:Y:S02]  /*2e50*/  MUFU.RSQ R15, R14 ;  /* 0x0000000e000f7308 */ /* 0x000e240000001400 */
[----:B0-----:R-:W-:Y:S01]  /*2e60*/  FMUL.FTZ R17, R14, R15 ;  /* 0x0000000f0e117220 */ /* 0x001fe20000410000 */
[----:B------:R-:W-:-:S03]  /*2e70*/  FMUL.FTZ R15, R15, 0.5 ;  /* 0x3f0000000f0f7820 */ /* 0x000fc60000410000 */
[----:B------:R-:W-:-:S04]  /*2e80*/  FADD.FTZ R16, -R17, -RZ ;  /* 0x800000ff11107221 */ /* 0x000fc80000010100 */
[----:B------:R-:W-:-:S04]  /*2e90*/  FFMA R16, R17, R16, R14 ;  /* 0x0000001011107223 */ /* 0x000fc8000000000e */
[----:B------:R-:W-:-:S04]  /*2ea0*/  FFMA R15, R16, R15, R17 ;  /* 0x0000000f100f7223 */ /* 0x000fc80000000011 */
[----:B------:R-:W-:-:S07]  /*2eb0*/  FMUL.FTZ R15, R15, 2.3283064365386962891e-10 ;  /* 0x2f8000000f0f7820 */ /* 0x000fce0000410000 */
.L_x_55:
[----:B------:R-:W-:Y:S01]  /*2ec0*/  MOV R16, R15 ;  /* 0x0000000f00107202 */ /* 0x000fe20000000f00 */
[----:B------:R-:W-:Y:S01]  /*2ed0*/  HFMA2 R15, -RZ, RZ, 0, 0 ;  /* 0x00000000ff0f7431 */ /* 0x000fe200000001ff */
[----:B------:R-:W-:-:S04]  /*2ee0*/  MOV R14, R18 ;  /* 0x00000012000e7202 */ /* 0x000fc80000000f00 */
[----:B------:R-:W-:Y:S05]  /*2ef0*/  RET.REL.NODEC R14 `(_Z21hermite_jacobi_kernelP6float2iibS0_iPffj) ;  /* 0xffffffd00e407950 */ /* 0x000fea0003c3ffff */
        .weak           $__internal_2_$__cuda_sm3x_div_rn_noftz_f32_slowpath
        .type           $__internal_2_$__cuda_sm3x_div_rn_noftz_f32_slowpath,@function
        .size           $__internal_2_$__cuda_sm3x_div_rn_noftz_f32_slowpath,(.L_x_67 - $__internal_2_$__cuda_sm3x_div_rn_noftz_f32_slowpath)
$__internal_2_$__cuda_sm3x_div_rn_noftz_f32_slowpath:
[----:B------:R-:W-:Y:S02]  /*2f00*/  SHF.R.U32.HI R17, RZ, 0x17, R15 ;  /* 0x00000017ff117819 */ /* 0x000fe4000001160f */
[----:B------:R-:W-:Y:S02]  /*2f10*/  SHF.R.U32.HI R22, RZ, 0x17, R14 ;  /* 0x00000017ff167819 */ /* 0x000fe4000001160e */
[----:B------:R-:W-:Y:S02]  /*2f20*/  LOP3.LUT R17, R17, 0xff, RZ, 0xc0, !PT ;  /* 0x000000ff11117812 */ /* 0x000fe400078ec0ff */
[----:B------:R-:W-:-:S03]  /*2f30*/  LOP3.LUT R22, R22, 0xff, RZ, 0xc0, !PT ;  /* 0x000000ff16167812 */ /* 0x000fc600078ec0ff */
[----:B------:R-:W-:Y:S01]  /*2f40*/  VIADD R19, R17, 0xffffffff ;  /* 0xffffffff11137836 */ /* 0x000fe20000000000 */
[----:B------:R-:W-:-:S04]  /*2f50*/  IADD3 R16, PT, PT, R22, -0x1, RZ ;  /* 0xffffffff16107810 */ /* 0x000fc80007ffe0ff */
[----:B------:R-:W-:-:S04]  /*2f60*/  ISETP.GT.U32.AND P1, PT, R19, 0xfd, PT ;  /* 0x000000fd1300780c */ /* 0x000fc80003f24070 */
[----:B------:R-:W-:-:S13]  /*2f70*/  ISETP.GT.U32.OR P1, PT, R16, 0xfd, P1 ;  /* 0x000000fd1000780c */ /* 0x000fda0000f24470 */
[----:B------:R-:W-:Y:S01]  /*2f80*/  @!P1 MOV R16, RZ ;  /* 0x000000ff00109202 */ /* 0x000fe20000000f00 */
[----:B------:R-:W-:Y:S06]  /*2f90*/  @!P1 BRA `(.L_x_56) ;  /* 0x0000000000649947 */ /* 0x000fec0003800000 */
[----:B------:R-:W-:Y:S02]  /*2fa0*/  FSETP.GTU.FTZ.AND P1, PT, |R14|, +INF , PT ;  /* 0x7f8000000e00780b */ /* 0x000fe40003f3c200 */
[----:B------:R-:W-:-:S04]  /*2fb0*/  FSETP.GTU.FTZ.AND P2, PT, |R15|, +INF , PT ;  /* 0x7f8000000f00780b */ /* 0x000fc80003f5c200 */
[----:B------:R-:W-:-:S13]  /*2fc0*/  PLOP3.LUT P1, PT, P1, P2, PT, 0xf8, 0x8f ;  /* 0x00000000008f781c */ /* 0x000fda0000f25f70 */
[----:B------:R-:W-:Y:S05]  /*2fd0*/  @P1 BRA `(.L_x_57) ;  /* 0x00000004004c1947 */ /* 0x000fea0003800000 */
[----:B------:R-:W-:-:S13]  /*2fe0*/  LOP3.LUT P1, RZ, R15, 0x7fffffff, R14, 0xc8, !PT ;  /* 0x7fffffff0fff7812 */ /* 0x000fda000782c80e */
[----:B------:R-:W-:Y:S05]  /*2ff0*/  @!P1 BRA `(.L_x_58) ;  /* 0x00000004003c9947 */ /* 0x000fea0003800000 */
[C---:B------:R-:W-:Y:S02]  /*3000*/  FSETP.NEU.FTZ.AND P4, PT, |R14|.reuse, +INF , PT ;  /* 0x7f8000000e00780b */ /* 0x040fe40003f9d200 */
[----:B------:R-:W-:Y:S02]  /*3010*/  FSETP.NEU.FTZ.AND P2, PT, |R15|, +INF , PT ;  /* 0x7f8000000f00780b */ /* 0x000fe40003f5d200 */
[----:B------:R-:W-:-:S11]  /*3020*/  FSETP.NEU.FTZ.AND P1, PT, |R14|, +INF , PT ;  /* 0x7f8000000e00780b */ /* 0x000fd60003f3d200 */
[----:B------:R-:W-:Y:S05]  /*3030*/  @!P2 BRA !P4, `(.L_x_58) ;  /* 0x00000004002ca947 */ /* 0x000fea0006000000 */
[----:B------:R-:W-:-:S04]  /*3040*/  LOP3.LUT P4, RZ, R14, 0x7fffffff, RZ, 0xc0, !PT ;  /* 0x7fffffff0eff7812 */ /* 0x000fc8000788c0ff */
[----:B------:R-:W-:-:S13]  /*3050*/  PLOP3.LUT P2, PT, P2, P4, PT, 0x2f, 0xf2 ;  /* 0x0000000000f2781c */ /* 0x000fda0001748577 */
[----:B------:R-:W-:Y:S05]  /*3060*/  @P2 BRA `(.L_x_59) ;  /* 0x0000000400182947 */ /* 0x000fea0003800000 */
[----:B------:R-:W-:-:S04]  /*3070*/  LOP3.LUT P2, RZ, R15, 0x7fffffff, RZ, 0xc0, !PT ;  /* 0x7fffffff0fff7812 */ /* 0x000fc8000784c0ff */
[----:B------:R-:W-:-:S13]  /*3080*/  PLOP3.LUT P1, PT, P1, P2, PT, 0x2f, 0xf2 ;  /* 0x0000000000f2781c */ /* 0x000fda0000f24577 */
[----:B------:R-:W-:Y:S05]  /*3090*/  @P1 BRA `(.L_x_60) ;  /* 0x0000000400001947 */ /* 0x000fea0003800000 */
[----:B------:R-:W-:-:S04]  /*30a0*/  IADD3 R16, PT, PT, R22, -0x1, RZ ;  /* 0xffffffff16107810 */ /* 0x000fc80007ffe0ff */
[----:B------:R-:W-:Y:S01]  /*30b0*/  ISETP.GE.AND P1, PT, R16, RZ, PT ;  /* 0x000000ff1000720c */ /* 0x000fe20003f26270 */
[----:B------:R-:W-:-:S05]  /*30c0*/  VIADD R16, R17, 0xffffffff ;  /* 0xffffffff11107836 */ /* 0x000fca0000000000 */
[----:B------:R-:W-:-:S07]  /*30d0*/  ISETP.GE.AND P2, PT, R16, RZ, PT ;  /* 0x000000ff1000720c */ /* 0x000fce0003f46270 */
[----:B------:R-:W-:Y:S01]  /*30e0*/  @P1 MOV R16, RZ ;  /* 0x000000ff00101202 */ /* 0x000fe20000000f00 */
[----:B------:R-:W-:Y:S01]  /*30f0*/  @!P1 FFMA R14, R14, 1.84467440737095516160e+19, RZ ;  /* 0x5f8000000e0e9823 */ /* 0x000fe200000000ff */
[----:B------:R-:W-:-:S04]  /*3100*/  @!P1 MOV R16, 0xffffffc0 ;  /* 0xffffffc000109802 */ /* 0x000fc80000000f00 */
[----:B------:R-:W-:Y:S01]  /*3110*/  @!P2 FFMA R15, R15, 1.84467440737095516160e+19, RZ ;  /* 0x5f8000000f0fa823 */ /* 0x000fe200000000ff */
[----:B------:R-:W-:-:S07]  /*3120*/  @!P2 IADD3 R16, PT, PT, R16, 0x40, RZ ;  /* 0x000000401010a810 */ /* 0x000fce0007ffe0ff */
.L_x_56:
[----:B------:R-:W-:Y:S02]  /*3130*/  LEA R24, R17, 0xc0800000, 0x17 ;  /* 0xc080000011187811 */ /* 0x000fe400078eb8ff */
[----:B------:R-:W-:-:S03]  /*3140*/  IADD3 R22, PT, PT, R22, -0x7f, RZ ;  /* 0xffffff8116167810 */ /* 0x000fc60007ffe0ff */
[----:B------:R-:W-:Y:S02]  /*3150*/  IMAD.IADD R23, R15, 0x1, -R24 ;  /* 0x000000010f177824 */ /* 0x000fe400078e0a18 */
[C---:B------:R-:W-:Y:S02]  /*3160*/  IMAD R14, R22.reuse, -0x800000, R14 ;  /* 0xff800000160e7824 */ /* 0x040fe400078e020e */
[----:B------:R0:W1:Y:S01]  /*3170*/  MUFU.RCP R24, R23 ;  /* 0x0000001700187308 */ /* 0x0000620000001000 */
[----:B------:R-:W-:Y:S01]  /*3180*/  FADD.FTZ R19, -R23, -RZ ;  /* 0x800000ff17137221 */ /* 0x000fe20000010100 */
[----:B0-----:R-:W-:-:S04]  /*3190*/  IADD3 R23, PT, PT, R22, 0x7f, -R17 ;  /* 0x0000007f16177810 */ /* 0x001fc80007ffe811 */
[----:B------:R-:W-:Y:S01]  /*31a0*/  IADD3 R23, PT, PT, R23, R16, RZ ;  /* 0x0000001017177210 */ /* 0x000fe20007ffe0ff */
[----:B-1----:R-:W-:-:S04]  /*31b0*/  FFMA R15, R24, R19, 1 ;  /* 0x3f800000180f7423 */ /* 0x002fc80000000013 */
[----:B------:R-:W-:-:S04]  /*31c0*/  FFMA R15, R24, R15, R24 ;  /* 0x0000000f180f7223 */ /* 0x000fc80000000018 */
[----:B------:R-:W-:-:S04]  /*31d0*/  FFMA R24, R14, R15, RZ ;  /* 0x0000000f0e187223 */ /* 0x000fc800000000ff */
[----:B------:R-:W-:-:S04]  /*31e0*/  FFMA R25, R19, R24, R14 ;  /* 0x0000001813197223 */ /* 0x000fc8000000000e */
[----:B------:R-:W-:-:S04]  /*31f0*/  FFMA R24, R15, R25, R24 ;  /* 0x000000190f187223 */ /* 0x000fc80000000018 */
[----:B------:R-:W-:-:S04]  /*3200*/  FFMA R19, R19, R24, R14 ;  /* 0x0000001813137223 */ /* 0x000fc8000000000e */
[----:B------:R-:W-:-:S05]  /*3210*/  FFMA R14, R15, R19, R24 ;  /* 0x000000130f0e7223 */ /* 0x000fca0000000018 */
[----:B------:R-:W-:-:S04]  /*3220*/  SHF.R.U32.HI R17, RZ, 0x17, R14 ;  /* 0x00000017ff117819 */ /* 0x000fc8000001160e */
[----:B------:R-:W-:-:S04]  /*3230*/  LOP3.LUT R17, R17, 0xff, RZ, 0xc0, !PT ;  /* 0x000000ff11117812 */ /* 0x000fc800078ec0ff */
[----:B------:R-:W-:-:S05]  /*3240*/  IADD3 R17, PT, PT, R17, R23, RZ ;  /* 0x0000001711117210 */ /* 0x000fca0007ffe0ff */
[----:B------:R-:W-:-:S05]  /*3250*/  VIADD R16, R17, 0xffffffff ;  /* 0xffffffff11107836 */ /* 0x000fca0000000000 */
[----:B------:R-:W-:-:S13]  /*3260*/  ISETP.GE.U32.AND P1, PT, R16, 0xfe, PT ;  /* 0x000000fe1000780c */ /* 0x000fda0003f26070 */
[----:B------:R-:W-:Y:S05]  /*3270*/  @!P1 BRA `(.L_x_61) ;  /* 0x0000000000809947 */ /* 0x000fea0003800000 */
[----:B------:R-:W-:-:S13]  /*3280*/  ISETP.GT.AND P1, PT, R17, 0xfe, PT ;  /* 0x000000fe1100780c */ /* 0x000fda0003f24270 */
[----:B------:R-:W-:Y:S05]  /*3290*/  @P1 BRA `(.L_x_62) ;  /* 0x00000000006c1947 */ /* 0x000fea0003800000 */
[----:B------:R-:W-:-:S13]  /*32a0*/  ISETP.GE.AND P1, PT, R17, 0x1, PT ;  /* 0x000000011100780c */ /* 0x000fda0003f26270 */
[----:B------:R-:W-:Y:S05]  /*32b0*/  @P1 BRA `(.L_x_63) ;  /* 0x0000000000981947 */ /* 0x000fea0003800000 */
[----:B------:R-:W-:Y:S02]  /*32c0*/  ISETP.GE.AND P1, PT, R17, -0x18, PT ;  /* 0xffffffe81100780c */ /* 0x000fe40003f26270 */
[----:B------:R-:W-:-:S11]  /*32d0*/  LOP3.LUT R14, R14, 0x80000000, RZ, 0xc0, !PT ;  /* 0x800000000e0e7812 */ /* 0x000fd600078ec0ff */
[----:B------:R-:W-:Y:S05]  /*32e0*/  @!P1 BRA `(.L_x_63) ;  /* 0x00000000008c9947 */ /* 0x000fea0003800000 */
[-CC-:B------:R-:W-:Y:S01]  /*32f0*/  FFMA.RZ R16, R15, R19.reuse, R24.reuse ;  /* 0x000000130f107223 */ /* 0x180fe2000000c018 */
[C---:B------:R-:W-:Y:S02]  /*3300*/  ISETP.NE.AND P4, PT, R17.reuse, RZ, PT ;  /* 0x000000ff1100720c */ /* 0x040fe40003f85270 */
[----:B------:R-:W-:Y:S02]  /*3310*/  ISETP.NE.AND P2, PT, R17, RZ, PT ;  /* 0x000000ff1100720c */ /* 0x000fe40003f45270 */
[----:B------:R-:W-:Y:S01]  /*3320*/  LOP3.LUT R22, R16, 0x7fffff, RZ, 0xc0, !PT ;  /* 0x007fffff10167812 */ /* 0x000fe200078ec0ff */
[CCC-:B------:R-:W-:Y:S01]  /*3330*/  FFMA.RP R16, R15.reuse, R19.reuse, R24.reuse ;  /* 0x000000130f107223 */ /* 0x1c0fe20000008018 */
[----:B------:R-:W-:Y:S01]  /*3340*/  FFMA.RM R15, R15, R19, R24 ;  /* 0x000000130f0f7223 */ /* 0x000fe20000004018 */
[----:B------:R-:W-:Y:S02]  /*3350*/  IADD3 R19, PT, PT, R17, 0x20, RZ ;  /* 0x0000002011137810 */ /* 0x000fe40007ffe0ff */
[----:B------:R-:W-:-:S02]  /*3360*/  LOP3.LUT R22, R22, 0x800000, RZ, 0xfc, !PT ;  /* 0x0080000016167812 */ /* 0x000fc400078efcff */
[----:B------:R-:W-:Y:S02]  /*3370*/  IADD3 R17, PT, PT, -R17, RZ, RZ ;  /* 0x000000ff11117210 */ /* 0x000fe40007ffe1ff */
[----:B------:R-:W-:Y:S02]  /*3380*/  SHF.L.U32 R19, R22, R19, RZ ;  /* 0x0000001316137219 */ /* 0x000fe400000006ff */
[----:B------:R-:W-:Y:S02]  /*3390*/  FSETP.NEU.FTZ.AND P1, PT, R16, R15, PT ;  /* 0x0000000f1000720b */ /* 0x000fe40003f3d000 */
[----:B------:R-:W-:Y:S02]  /*33a0*/  SEL R15, R17, RZ, P4 ;  /* 0x000000ff110f7207 */ /* 0x000fe40002000000 */
[----:B------:R-:W-:Y:S02]  /*33b0*/  ISETP.NE.AND P2, PT, R19, RZ, P2 ;  /* 0x000000ff1300720c */ /* 0x000fe40001745270 */
[----:B------:R-:W-:-:S02]  /*33c0*/  SHF.R.U32.HI R15, RZ, R15, R22 ;  /* 0x0000000fff0f7219 */ /* 0x000fc40000011616 */
[----:B------:R-:W-:Y:S02]  /*33d0*/  PLOP3.LUT P1, PT, P1, P2, PT, 0xf8, 0x8f ;  /* 0x00000000008f781c */ /* 0x000fe40000f25f70 */
[----:B------:R-:W-:Y:S02]  /*33e0*/  SHF.R.U32.HI R17, RZ, 0x1, R15 ;  /* 0x00000001ff117819 */ /* 0x000fe4000001160f */
[----:B------:R-:W-:-:S04]  /*33f0*/  SEL R16, RZ, 0x1, !P1 ;  /* 0x00000001ff107807 */ /* 0x000fc80004800000 */
[----:B------:R-:W-:-:S04]  /*3400*/  LOP3.LUT R16, R16, 0x1, R17, 0xf8, !PT ;  /* 0x0000000110107812 */ /* 0x000fc800078ef811 */
[----:B------:R-:W-:-:S04]  /*3410*/  LOP3.LUT R16, R16, R15, RZ, 0xc0, !PT ;  /* 0x0000000f10107212 */ /* 0x000fc800078ec0ff */
[----:B------:R-:W-:-:S04]  /*3420*/  IADD3 R17, PT, PT, R17, R16, RZ ;  /* 0x0000001011117210 */ /* 0x000fc80007ffe0ff */
[----:B------:R-:W-:Y:S01]  /*3430*/  LOP3.LUT R14, R17, R14, RZ, 0xfc, !PT ;  /* 0x0000000e110e7212 */ /* 0x000fe200078efcff */
[----:B------:R-:W-:Y:S06]  /*3440*/  BRA `(.L_x_63) ;  /* 0x0000000000347947 */ /* 0x000fec0003800000 */
.L_x_62:
[----:B------:R-:W-:-:S04]  /*3450*/  LOP3.LUT R14, R14, 0x80000000, RZ, 0xc0, !PT ;  /* 0x800000000e0e7812 */ /* 0x000fc800078ec0ff */
[----:B------:R-:W-:Y:S01]  /*3460*/  LOP3.LUT R14, R14, 0x7f800000, RZ, 0xfc, !PT ;  /* 0x7f8000000e0e7812 */ /* 0x000fe200078efcff */
[----:B------:R-:W-:Y:S06]  /*3470*/  BRA `(.L_x_63) ;  /* 0x0000000000287947 */ /* 0x000fec0003800000 */
.L_x_61:
[----:B------:R-:W-:Y:S01]  /*3480*/  IMAD R14, R23, 0x800000, R14 ;  /* 0x00800000170e7824 */ /* 0x000fe200078e020e */
[----:B------:R-:W-:Y:S06]  /*3490*/  BRA `(.L_x_63) ;  /* 0x0000000000207947 */ /* 0x000fec0003800000 */
.L_x_60:
[----:B------:R-:W-:-:S04]  /*34a0*/  LOP3.LUT R14, R15, 0x80000000, R14, 0x48, !PT ;  /* 0x800000000f0e7812 */ /* 0x000fc800078e480e */
[----:B------:R-:W-:Y:S01]  /*34b0*/  LOP3.LUT R14, R14, 0x7f800000, RZ, 0xfc, !PT ;  /* 0x7f8000000e0e7812 */ /* 0x000fe200078efcff */
[----:B------:R-:W-:Y:S06]  /*34c0*/  BRA `(.L_x_63) ;  /* 0x0000000000147947 */ /* 0x000fec0003800000 */
.L_x_59:
[----:B------:R-:W-:Y:S01]  /*34d0*/  LOP3.LUT R14, R15, 0x80000000, R14, 0x48, !PT ;  /* 0x800000000f0e7812 */ /* 0x000fe200078e480e */
[----:B------:R-:W-:Y:S06]  /*34e0*/  BRA `(.L_x_63) ;  /* 0x00000000000c7947 */ /* 0x000fec0003800000 */
.L_x_58:
[----:B------:R-:W0:Y:S01]  /*34f0*/  MUFU.RSQ R14, -QNAN ;  /* 0xffc00000000e7908 */ /* 0x000e220000001400 */
[----:B------:R-:W-:Y:S05]  /*3500*/  BRA `(.L_x_63) ;  /* 0x0000000000047947 */ /* 0x000fea0003800000 */
.L_x_57:
[----:B------:R-:W-:-:S07]  /*3510*/  FADD.FTZ R14, R14, R15 ;  /* 0x0000000f0e0e7221 */ /* 0x000fce0000010000 */
.L_x_63:
[----:B------:R-:W-:Y:S01]  /*3520*/  HFMA2 R15, -RZ, RZ, 0, 0 ;  /* 0x00000000ff0f7431 */ /* 0x000fe200000001ff */
[----:B0-----:R-:W-:Y:S02]  /*3530*/  MOV R16, R14 ;  /* 0x0000000e00107202 */ /* 0x001fe40000000f00 */
[----:B------:R-:W-:-:S04]  /*3540*/  MOV R14, R18 ;  /* 0x00000012000e7202 */ /* 0x000fc80000000f00 */
[----:B------:R-:W-:Y:S05]  /*3550*/  RET.REL.NODEC R14 `(_Z21hermite_jacobi_kernelP6float2iibS0_iPffj) ;  /* 0xffffffc80ea87950 */ /* 0x000fea0003c3ffff */
.L_x_64:
[----:B------:R-:W-:-:S00]  /*3560*/  BRA `(.L_x_64) ;  /* 0xfffffffc00fc7947 */ /* 0x000fc0000383ffff */
[----:B------:R-:W-:-:S00]  /*3570*/  NOP ;  /* 0x0000000000007918 */ /* 0x000fc00000000000 */
        /* <DEDUP_REMOVED lines=8> */
.L_x_67:


//--------------------- .nv.shared._Z21hermite_jacobi_kernelP6float2iibS0_iPffj --------------------------
	.section	.nv.shared._Z21hermite_jacobi_kernelP6float2iibS0_iPffj,"aw",@nobits
	.sectionflags	@""
	.align	4
.nv.shared._Z21hermite_jacobi_kernelP6float2iibS0_iPffj:
	.zero		1536


//--------------------- .nv.shared.reserved.0     --------------------------
	.section	.nv.shared.reserved.0,"aw",@nobits
	.weak		__nv_reservedSMEM_offset_0_alias
	.size		__nv_reservedSMEM_offset_0_alias, 0, 64
	.other		__nv_reservedSMEM_offset_0_alias,@"STO_CUDA_RESERVED_SHARED STV_DEFAULT"
__nv_reservedSMEM_offset_0_alias:
	.zero		0
	.zero		64


//--------------------- .nv.global                --------------------------
	.section	.nv.global,"aw",@nobits
	.align	8
.nv.global:
	.type		zero__,@object
	.size		zero__,(zero_f2 - zero__)
zero__:
	.zero		8
	.type		zero_f2,@object
	.size		zero_f2,(.L_1 - zero_f2)
zero_f2:
	.zero		8
.L_1:


//--------------------- .nv.constant0._Z21hermite_jacobi_kernelP6float2iibS0_iPffj --------------------------
	.section	.nv.constant0._Z21hermite_jacobi_kernelP6float2iibS0_iPffj,"a",@progbits
	.sectionflags	@""
	.align	4
.nv.constant0._Z21hermite_jacobi_kernelP6float2iibS0_iPffj:
	.zero		952


//--------------------- SYMBOLS --------------------------

	.type		.nv.reservedSmem.offset0,@object
	.size		.nv.reservedSmem.offset0,0x4
	.type		.nv.reservedSmem.cap,@object
	.size		.nv.reservedSmem.cap,0x4
